//
// Generated by NVIDIA NVVM Compiler
//
// Compiler Build ID: CL-36424714
// Cuda compilation tools, release 13.0, V13.0.88
// Based on NVVM 20.0.0
//

.version 9.0
.target sm_100
.address_size 64

	// .globl	candidate4
// _ZZ10candidate4E15pad_temp_shared has been demoted
// _ZZ10candidate4E13kernel_shared has been demoted

.visible .entry candidate4(
	.param .u64 .ptr .align 1 candidate4_param_0,
	.param .u64 .ptr .align 1 candidate4_param_1,
	.param .u64 .ptr .align 1 candidate4_param_2
)
.maxntid 256
{
	.reg .pred 	%p<8>;
	.reg .b16 	%rs<110>;
	.reg .b32 	%r<118>;
	.reg .b32 	%f<136>;
	.reg .b64 	%rd<82>;
	// demoted variable
	.shared .align 4 .b8 _ZZ10candidate4E15pad_temp_shared[72];
	// demoted variable
	.shared .align 4 .b8 _ZZ10candidate4E13kernel_shared[36864];
	ld.param.u64 	%rd39, [candidate4_param_1];
	cvta.to.global.u64 	%rd81, %rd39;
	mov.u32 	%r8, %tid.x;
	mov.u32 	%r9, %ctaid.x;
	mul.hi.u32 	%r10, %r9, -1840700269;
	shr.u32 	%r11, %r10, 2;
	shl.b32 	%r12, %r11, 1;
	add.s32 	%r13, %r8, 247;
	setp.lt.u32 	%p2, %r8, 9;
	selp.b32 	%r14, %r8, %r13, %p2;
	cvt.u16.u32 	%rs1, %r14;
	and.b16  	%rs2, %rs1, 255;
	mul.lo.s16 	%rs3, %rs2, 171;
	shr.u16 	%rs4, %rs3, 9;
	cvt.u32.u16 	%r15, %rs4;
	or.b32  	%r16, %r12, %r15;
	setp.eq.s32 	%p3, %r16, 0;
	mul.lo.s32 	%r17, %r11, 7;
	sub.s32 	%r18, %r9, %r17;
	shl.b32 	%r19, %r18, 1;
	cvt.u16.u32 	%rs5, %r8;
	mul.lo.s16 	%rs6, %rs5, 171;
	shr.u16 	%rs7, %rs6, 9;
	mul.lo.s16 	%rs8, %rs7, 3;
	sub.s16 	%rs9, %rs5, %rs8;
	cvt.u32.u16 	%r20, %rs9;
	and.b32  	%r21, %r20, 255;
	or.b32  	%r22, %r19, %r21;
	setp.eq.s32 	%p4, %r22, 0;
	setp.gt.u32 	%p5, %r8, 8;
	selp.b32 	%r24, 181, -15, %p5;
	mul.lo.s16 	%rs10, %rs5, 57;
	shr.u16 	%rs11, %rs10, 10;
	mul.wide.u16 	%r25, %rs11, 2304;
	mul.lo.s16 	%rs12, %rs11, 18;
	sub.s16 	%rs13, %rs5, %rs12;
	cvt.u32.u16 	%r26, %rs13;
	and.b32  	%r27, %r26, 255;
	or.b32  	%r28, %r25, %r27;
	or.b16  	%rs14, %rs5, 256;
	mul.hi.u16 	%rs15, %rs14, 3641;
	mul.wide.u16 	%r29, %rs15, 2304;
	add.s16 	%rs16, %rs5, 4;
	mul.hi.u16 	%rs17, %rs16, 3641;
	mul.lo.s16 	%rs18, %rs17, 18;
	sub.s16 	%rs19, %rs16, %rs18;
	cvt.u32.u16 	%r30, %rs19;
	or.b32  	%r31, %r29, %r30;
	or.b16  	%rs20, %rs5, 512;
	mul.hi.u16 	%rs21, %rs20, 3641;
	mul.wide.u16 	%r32, %rs21, 2304;
	add.s16 	%rs22, %rs5, 8;
	mul.hi.u16 	%rs23, %rs22, 3641;
	mul.lo.s16 	%rs24, %rs23, 18;
	sub.s16 	%rs25, %rs22, %rs24;
	cvt.u32.u16 	%r33, %rs25;
	or.b32  	%r34, %r32, %r33;
	or.b16  	%rs26, %rs5, 768;
	mul.hi.u16 	%rs27, %rs26, 3641;
	mul.wide.u16 	%r35, %rs27, 2304;
	add.s16 	%rs28, %rs5, 12;
	mul.hi.u16 	%rs29, %rs28, 3641;
	mul.lo.s16 	%rs30, %rs29, 18;
	sub.s16 	%rs31, %rs28, %rs30;
	cvt.u32.u16 	%r36, %rs31;
	or.b32  	%r37, %r35, %r36;
	or.b16  	%rs32, %rs5, 1024;
	mul.hi.u16 	%rs33, %rs32, 3641;
	mul.wide.u16 	%r38, %rs33, 2304;
	add.s16 	%rs34, %rs5, 16;
	mul.hi.u16 	%rs35, %rs34, 3641;
	mul.lo.s16 	%rs36, %rs35, 18;
	sub.s16 	%rs37, %rs34, %rs36;
	cvt.u32.u16 	%r39, %rs37;
	or.b32  	%r40, %r38, %r39;
	or.b16  	%rs38, %rs5, 1280;
	mul.hi.u16 	%rs39, %rs38, 3641;
	mul.wide.u16 	%r41, %rs39, 2304;
	add.s16 	%rs40, %rs5, 2;
	mul.hi.u16 	%rs41, %rs40, 3641;
	mul.lo.s16 	%rs42, %rs41, 18;
	sub.s16 	%rs43, %rs40, %rs42;
	cvt.u32.u16 	%r42, %rs43;
	or.b32  	%r43, %r41, %r42;
	or.b16  	%rs44, %rs5, 1536;
	mul.hi.u16 	%rs45, %rs44, 3641;
	mul.wide.u16 	%r44, %rs45, 2304;
	add.s16 	%rs46, %rs5, 6;
	mul.hi.u16 	%rs47, %rs46, 3641;
	mul.lo.s16 	%rs48, %rs47, 18;
	sub.s16 	%rs49, %rs46, %rs48;
	cvt.u32.u16 	%r45, %rs49;
	or.b32  	%r46, %r44, %r45;
	or.b16  	%rs50, %rs5, 1792;
	mul.hi.u16 	%rs51, %rs50, 3641;
	mul.wide.u16 	%r47, %rs51, 2304;
	add.s16 	%rs52, %rs5, 10;
	mul.hi.u16 	%rs53, %rs52, 3641;
	mul.lo.s16 	%rs54, %rs53, 18;
	sub.s16 	%rs55, %rs52, %rs54;
	cvt.u32.u16 	%r48, %rs55;
	or.b32  	%r49, %r47, %r48;
	or.b16  	%rs56, %rs5, 2048;
	mul.hi.u16 	%rs57, %rs56, 3641;
	mul.wide.u16 	%r50, %rs57, 2304;
	add.s16 	%rs58, %rs5, 14;
	mul.hi.u16 	%rs59, %rs58, 3641;
	mul.lo.s16 	%rs60, %rs59, 18;
	sub.s16 	%rs61, %rs58, %rs60;
	cvt.u32.u16 	%r51, %rs61;
	or.b32  	%r52, %r50, %r51;
	or.b16  	%rs62, %rs5, 2560;
	mul.hi.u16 	%rs63, %rs62, 3641;
	mul.wide.u16 	%r53, %rs63, 2304;
	or.b32  	%r54, %r53, %r30;
	or.b16  	%rs64, %rs5, 2816;
	mul.hi.u16 	%rs65, %rs64, 3641;
	mul.wide.u16 	%r55, %rs65, 2304;
	or.b32  	%r56, %r55, %r33;
	or.b16  	%rs66, %rs5, 3072;
	mul.hi.u16 	%rs67, %rs66, 3641;
	mul.wide.u16 	%r57, %rs67, 2304;
	or.b32  	%r58, %r57, %r36;
	or.b16  	%rs68, %rs5, 3328;
	mul.hi.u16 	%rs69, %rs68, 3641;
	mul.wide.u16 	%r59, %rs69, 2304;
	or.b32  	%r60, %r59, %r39;
	or.b16  	%rs70, %rs5, 3584;
	mul.hi.u16 	%rs71, %rs70, 3641;
	mul.wide.u16 	%r61, %rs71, 2304;
	or.b32  	%r62, %r61, %r42;
	or.b16  	%rs72, %rs5, 3840;
	mul.hi.u16 	%rs73, %rs72, 3641;
	mul.wide.u16 	%r63, %rs73, 2304;
	or.b32  	%r64, %r63, %r45;
	or.b16  	%rs74, %rs5, 4096;
	mul.hi.u16 	%rs75, %rs74, 3641;
	mul.wide.u16 	%r65, %rs75, 2304;
	or.b32  	%r66, %r65, %r48;
	or.b16  	%rs76, %rs5, 4352;
	mul.hi.u16 	%rs77, %rs76, 3641;
	mul.wide.u16 	%r67, %rs77, 2304;
	or.b32  	%r68, %r67, %r51;
	or.b16  	%rs78, %rs5, 4864;
	mul.hi.u16 	%rs79, %rs78, 3641;
	mul.wide.u16 	%r69, %rs79, 2304;
	or.b32  	%r70, %r69, %r30;
	or.b16  	%rs80, %rs5, 5120;
	mul.hi.u16 	%rs81, %rs80, 3641;
	mul.wide.u16 	%r71, %rs81, 2304;
	or.b32  	%r72, %r71, %r33;
	or.b16  	%rs82, %rs5, 5376;
	mul.hi.u16 	%rs83, %rs82, 3641;
	mul.wide.u16 	%r73, %rs83, 2304;
	or.b32  	%r74, %r73, %r36;
	or.b16  	%rs84, %rs5, 5632;
	mul.hi.u16 	%rs85, %rs84, 3641;
	mul.wide.u16 	%r75, %rs85, 2304;
	or.b32  	%r76, %r75, %r39;
	or.b16  	%rs86, %rs5, 5888;
	mul.hi.u16 	%rs87, %rs86, 3641;
	mul.wide.u16 	%r77, %rs87, 2304;
	or.b32  	%r78, %r77, %r42;
	or.b16  	%rs88, %rs5, 6144;
	mul.hi.u16 	%rs89, %rs88, 3641;
	mul.wide.u16 	%r79, %rs89, 2304;
	or.b32  	%r80, %r79, %r45;
	or.b16  	%rs90, %rs5, 6400;
	mul.hi.u16 	%rs91, %rs90, 3641;
	mul.wide.u16 	%r81, %rs91, 2304;
	or.b32  	%r82, %r81, %r48;
	or.b16  	%rs92, %rs5, 6656;
	mul.hi.u16 	%rs93, %rs92, 3641;
	mul.wide.u16 	%r83, %rs93, 2304;
	or.b32  	%r84, %r83, %r51;
	or.b16  	%rs94, %rs5, 7168;
	mul.hi.u16 	%rs95, %rs94, 3641;
	mul.wide.u16 	%r85, %rs95, 2304;
	or.b32  	%r86, %r85, %r30;
	or.b16  	%rs96, %rs5, 7424;
	mul.hi.u16 	%rs97, %rs96, 3641;
	mul.wide.u16 	%r87, %rs97, 2304;
	or.b32  	%r88, %r87, %r33;
	or.b16  	%rs98, %rs5, 7680;
	mul.hi.u16 	%rs99, %rs98, 3641;
	mul.wide.u16 	%r89, %rs99, 2304;
	or.b32  	%r90, %r89, %r36;
	or.b16  	%rs100, %rs5, 7936;
	mul.hi.u16 	%rs101, %rs100, 3641;
	mul.wide.u16 	%r91, %rs101, 2304;
	or.b32  	%r92, %r91, %r39;
	or.b16  	%rs102, %rs5, 8192;
	mul.hi.u16 	%rs103, %rs102, 3641;
	mul.wide.u16 	%r93, %rs103, 2304;
	or.b32  	%r94, %r93, %r42;
	or.b16  	%rs104, %rs5, 8448;
	mul.hi.u16 	%rs105, %rs104, 3641;
	mul.wide.u16 	%r95, %rs105, 2304;
	or.b32  	%r96, %r95, %r45;
	or.b16  	%rs106, %rs5, 8704;
	mul.hi.u16 	%rs107, %rs106, 3641;
	mul.wide.u16 	%r97, %rs107, 2304;
	or.b32  	%r98, %r97, %r48;
	or.b16  	%rs108, %rs5, 8960;
	mul.hi.u16 	%rs109, %rs108, 3641;
	mul.wide.u16 	%r99, %rs109, 2304;
	or.b32  	%r100, %r99, %r51;
	or.pred  	%p1, %p3, %p4;
	mul.wide.u32 	%rd2, %r100, 4;
	mul.wide.u32 	%rd3, %r98, 4;
	mul.wide.u32 	%rd4, %r96, 4;
	mul.wide.u32 	%rd5, %r94, 4;
	mul.wide.u32 	%rd6, %r92, 4;
	mul.wide.u32 	%rd7, %r90, 4;
	mul.wide.u32 	%rd8, %r88, 4;
	mul.wide.u32 	%rd9, %r86, 4;
	mul.wide.u32 	%rd10, %r84, 4;
	mul.wide.u32 	%rd11, %r82, 4;
	mul.wide.u32 	%rd12, %r80, 4;
	mul.wide.u32 	%rd13, %r78, 4;
	mul.wide.u32 	%rd14, %r76, 4;
	mul.wide.u32 	%rd15, %r74, 4;
	mul.wide.u32 	%rd16, %r72, 4;
	mul.wide.u32 	%rd17, %r70, 4;
	mul.wide.u32 	%rd18, %r68, 4;
	mul.wide.u32 	%rd19, %r66, 4;
	mul.wide.u32 	%rd20, %r64, 4;
	mul.wide.u32 	%rd21, %r62, 4;
	mul.wide.u32 	%rd22, %r60, 4;
	mul.wide.u32 	%rd23, %r58, 4;
	mul.wide.u32 	%rd24, %r56, 4;
	mul.wide.u32 	%rd25, %r54, 4;
	mul.wide.u32 	%rd26, %r52, 4;
	mul.wide.u32 	%rd27, %r49, 4;
	mul.wide.u32 	%rd28, %r46, 4;
	mul.wide.u32 	%rd29, %r43, 4;
	mul.wide.u32 	%rd30, %r40, 4;
	mul.wide.u32 	%rd31, %r37, 4;
	mul.wide.u32 	%rd32, %r34, 4;
	mul.wide.u32 	%rd33, %r31, 4;
	add.s32 	%r101, %r11, %r15;
	mad.lo.s32 	%r102, %r101, 14, %r24;
	shl.b32 	%r103, %r9, 1;
	add.s32 	%r104, %r102, %r103;
	add.s32 	%r116, %r104, %r21;
	mul.wide.u32 	%rd34, %r28, 4;
	mov.b32 	%r117, 0;
	mov.f32 	%f133, 0f00000000;
	mov.f32 	%f134, %f133;
$L__BB0_1:
	mov.u32 	%r105, %tid.x;
	setp.gt.u32 	%p6, %r105, 17;
	bar.sync 	0;
	@%p6 bra 	$L__BB0_5;
	mov.f32 	%f135, 0f00000000;
	@%p1 bra 	$L__BB0_4;
	ld.param.u64 	%rd79, [candidate4_param_0];
	mul.wide.s32 	%rd40, %r116, 4;
	cvta.to.global.u64 	%rd41, %rd79;
	add.s64 	%rd42, %rd41, %rd40;
	ld.global.nc.f32 	%f135, [%rd42];
$L__BB0_4:
	mov.u32 	%r106, %tid.x;
	shl.b32 	%r107, %r106, 2;
	mov.u32 	%r108, _ZZ10candidate4E15pad_temp_shared;
	add.s32 	%r109, %r108, %r107;
	st.shared.f32 	[%r109], %f135;
$L__BB0_5:
	add.s64 	%rd43, %rd81, %rd34;
	ld.global.nc.f32 	%f9, [%rd43];
	mov.u32 	%r4, %tid.x;
	shl.b32 	%r110, %r4, 2;
	mov.u32 	%r111, _ZZ10candidate4E13kernel_shared;
	add.s32 	%r112, %r111, %r110;
	st.shared.f32 	[%r112], %f9;
	add.s64 	%rd44, %rd81, %rd33;
	ld.global.nc.f32 	%f10, [%rd44];
	st.shared.f32 	[%r112+1024], %f10;
	add.s64 	%rd45, %rd81, %rd32;
	ld.global.nc.f32 	%f11, [%rd45];
	st.shared.f32 	[%r112+2048], %f11;
	add.s64 	%rd46, %rd81, %rd31;
	ld.global.nc.f32 	%f12, [%rd46];
	st.shared.f32 	[%r112+3072], %f12;
	add.s64 	%rd47, %rd81, %rd30;
	ld.global.nc.f32 	%f13, [%rd47];
	st.shared.f32 	[%r112+4096], %f13;
	add.s64 	%rd48, %rd81, %rd29;
	ld.global.nc.f32 	%f14, [%rd48];
	st.shared.f32 	[%r112+5120], %f14;
	add.s64 	%rd49, %rd81, %rd28;
	ld.global.nc.f32 	%f15, [%rd49];
	st.shared.f32 	[%r112+6144], %f15;
	add.s64 	%rd50, %rd81, %rd27;
	ld.global.nc.f32 	%f16, [%rd50];
	st.shared.f32 	[%r112+7168], %f16;
	add.s64 	%rd51, %rd81, %rd26;
	ld.global.nc.f32 	%f17, [%rd51];
	st.shared.f32 	[%r112+8192], %f17;
	ld.global.nc.f32 	%f18, [%rd43+1179648];
	st.shared.f32 	[%r112+9216], %f18;
	add.s64 	%rd52, %rd81, %rd25;
	ld.global.nc.f32 	%f19, [%rd52];
	st.shared.f32 	[%r112+10240], %f19;
	add.s64 	%rd53, %rd81, %rd24;
	ld.global.nc.f32 	%f20, [%rd53];
	st.shared.f32 	[%r112+11264], %f20;
	add.s64 	%rd54, %rd81, %rd23;
	ld.global.nc.f32 	%f21, [%rd54];
	st.shared.f32 	[%r112+12288], %f21;
	add.s64 	%rd55, %rd81, %rd22;
	ld.global.nc.f32 	%f22, [%rd55];
	st.shared.f32 	[%r112+13312], %f22;
	add.s64 	%rd56, %rd81, %rd21;
	ld.global.nc.f32 	%f23, [%rd56];
	st.shared.f32 	[%r112+14336], %f23;
	add.s64 	%rd57, %rd81, %rd20;
	ld.global.nc.f32 	%f24, [%rd57];
	st.shared.f32 	[%r112+15360], %f24;
	add.s64 	%rd58, %rd81, %rd19;
	ld.global.nc.f32 	%f25, [%rd58];
	st.shared.f32 	[%r112+16384], %f25;
	add.s64 	%rd59, %rd81, %rd18;
	ld.global.nc.f32 	%f26, [%rd59];
	st.shared.f32 	[%r112+17408], %f26;
	ld.global.nc.f32 	%f27, [%rd43+2359296];
	st.shared.f32 	[%r112+18432], %f27;
	add.s64 	%rd60, %rd81, %rd17;
	ld.global.nc.f32 	%f28, [%rd60];
	st.shared.f32 	[%r112+19456], %f28;
	add.s64 	%rd61, %rd81, %rd16;
	ld.global.nc.f32 	%f29, [%rd61];
	st.shared.f32 	[%r112+20480], %f29;
	add.s64 	%rd62, %rd81, %rd15;
	ld.global.nc.f32 	%f30, [%rd62];
	st.shared.f32 	[%r112+21504], %f30;
	add.s64 	%rd63, %rd81, %rd14;
	ld.global.nc.f32 	%f31, [%rd63];
	st.shared.f32 	[%r112+22528], %f31;
	add.s64 	%rd64, %rd81, %rd13;
	ld.global.nc.f32 	%f32, [%rd64];
	st.shared.f32 	[%r112+23552], %f32;
	add.s64 	%rd65, %rd81, %rd12;
	ld.global.nc.f32 	%f33, [%rd65];
	st.shared.f32 	[%r112+24576], %f33;
	add.s64 	%rd66, %rd81, %rd11;
	ld.global.nc.f32 	%f34, [%rd66];
	st.shared.f32 	[%r112+25600], %f34;
	add.s64 	%rd67, %rd81, %rd10;
	ld.global.nc.f32 	%f35, [%rd67];
	st.shared.f32 	[%r112+26624], %f35;
	ld.global.nc.f32 	%f36, [%rd43+3538944];
	st.shared.f32 	[%r112+27648], %f36;
	add.s64 	%rd68, %rd81, %rd9;
	ld.global.nc.f32 	%f37, [%rd68];
	st.shared.f32 	[%r112+28672], %f37;
	add.s64 	%rd69, %rd81, %rd8;
	ld.global.nc.f32 	%f38, [%rd69];
	st.shared.f32 	[%r112+29696], %f38;
	add.s64 	%rd70, %rd81, %rd7;
	ld.global.nc.f32 	%f39, [%rd70];
	st.shared.f32 	[%r112+30720], %f39;
	add.s64 	%rd71, %rd81, %rd6;
	ld.global.nc.f32 	%f40, [%rd71];
	st.shared.f32 	[%r112+31744], %f40;
	add.s64 	%rd72, %rd81, %rd5;
	ld.global.nc.f32 	%f41, [%rd72];
	st.shared.f32 	[%r112+32768], %f41;
	add.s64 	%rd73, %rd81, %rd4;
	ld.global.nc.f32 	%f42, [%rd73];
	st.shared.f32 	[%r112+33792], %f42;
	add.s64 	%rd74, %rd81, %rd3;
	ld.global.nc.f32 	%f43, [%rd74];
	st.shared.f32 	[%r112+34816], %f43;
	add.s64 	%rd75, %rd81, %rd2;
	ld.global.nc.f32 	%f44, [%rd75];
	st.shared.f32 	[%r112+35840], %f44;
	bar.sync 	0;
	ld.shared.f32 	%f45, [_ZZ10candidate4E15pad_temp_shared];
	mad.lo.s32 	%r113, %r4, 140, %r112;
	ld.shared.f32 	%f46, [%r113];
	fma.rn.f32 	%f47, %f45, %f46, %f134;
	ld.shared.f32 	%f48, [%r113+72];
	fma.rn.f32 	%f49, %f45, %f48, %f133;
	ld.shared.f32 	%f50, [_ZZ10candidate4E15pad_temp_shared+4];
	ld.shared.f32 	%f51, [%r113+4];
	fma.rn.f32 	%f52, %f50, %f51, %f47;
	ld.shared.f32 	%f53, [%r113+76];
	fma.rn.f32 	%f54, %f50, %f53, %f49;
	ld.shared.f32 	%f55, [_ZZ10candidate4E15pad_temp_shared+8];
	ld.shared.f32 	%f56, [%r113+8];
	fma.rn.f32 	%f57, %f55, %f56, %f52;
	ld.shared.f32 	%f58, [%r113+80];
	fma.rn.f32 	%f59, %f55, %f58, %f54;
	ld.shared.f32 	%f60, [_ZZ10candidate4E15pad_temp_shared+12];
	ld.shared.f32 	%f61, [%r113+12];
	fma.rn.f32 	%f62, %f60, %f61, %f57;
	ld.shared.f32 	%f63, [%r113+84];
	fma.rn.f32 	%f64, %f60, %f63, %f59;
	ld.shared.f32 	%f65, [_ZZ10candidate4E15pad_temp_shared+16];
	ld.shared.f32 	%f66, [%r113+16];
	fma.rn.f32 	%f67, %f65, %f66, %f62;
	ld.shared.f32 	%f68, [%r113+88];
	fma.rn.f32 	%f69, %f65, %f68, %f64;
	ld.shared.f32 	%f70, [_ZZ10candidate4E15pad_temp_shared+20];
	ld.shared.f32 	%f71, [%r113+20];
	fma.rn.f32 	%f72, %f70, %f71, %f67;
	ld.shared.f32 	%f73, [%r113+92];
	fma.rn.f32 	%f74, %f70, %f73, %f69;
	ld.shared.f32 	%f75, [_ZZ10candidate4E15pad_temp_shared+24];
	ld.shared.f32 	%f76, [%r113+24];
	fma.rn.f32 	%f77, %f75, %f76, %f72;
	ld.shared.f32 	%f78, [%r113+96];
	fma.rn.f32 	%f79, %f75, %f78, %f74;
	ld.shared.f32 	%f80, [_ZZ10candidate4E15pad_temp_shared+28];
	ld.shared.f32 	%f81, [%r113+28];
	fma.rn.f32 	%f82, %f80, %f81, %f77;
	ld.shared.f32 	%f83, [%r113+100];
	fma.rn.f32 	%f84, %f80, %f83, %f79;
	ld.shared.f32 	%f85, [_ZZ10candidate4E15pad_temp_shared+32];
	ld.shared.f32 	%f86, [%r113+32];
	fma.rn.f32 	%f87, %f85, %f86, %f82;
	ld.shared.f32 	%f88, [%r113+104];
	fma.rn.f32 	%f89, %f85, %f88, %f84;
	ld.shared.f32 	%f90, [_ZZ10candidate4E15pad_temp_shared+36];
	ld.shared.f32 	%f91, [%r113+36];
	fma.rn.f32 	%f92, %f90, %f91, %f87;
	ld.shared.f32 	%f93, [%r113+108];
	fma.rn.f32 	%f94, %f90, %f93, %f89;
	ld.shared.f32 	%f95, [_ZZ10candidate4E15pad_temp_shared+40];
	ld.shared.f32 	%f96, [%r113+40];
	fma.rn.f32 	%f97, %f95, %f96, %f92;
	ld.shared.f32 	%f98, [%r113+112];
	fma.rn.f32 	%f99, %f95, %f98, %f94;
	ld.shared.f32 	%f100, [_ZZ10candidate4E15pad_temp_shared+44];
	ld.shared.f32 	%f101, [%r113+44];
	fma.rn.f32 	%f102, %f100, %f101, %f97;
	ld.shared.f32 	%f103, [%r113+116];
	fma.rn.f32 	%f104, %f100, %f103, %f99;
	ld.shared.f32 	%f105, [_ZZ10candidate4E15pad_temp_shared+48];
	ld.shared.f32 	%f106, [%r113+48];
	fma.rn.f32 	%f107, %f105, %f106, %f102;
	ld.shared.f32 	%f108, [%r113+120];
	fma.rn.f32 	%f109, %f105, %f108, %f104;
	ld.shared.f32 	%f110, [_ZZ10candidate4E15pad_temp_shared+52];
	ld.shared.f32 	%f111, [%r113+52];
	fma.rn.f32 	%f112, %f110, %f111, %f107;
	ld.shared.f32 	%f113, [%r113+124];
	fma.rn.f32 	%f114, %f110, %f113, %f109;
	ld.shared.f32 	%f115, [_ZZ10candidate4E15pad_temp_shared+56];
	ld.shared.f32 	%f116, [%r113+56];
	fma.rn.f32 	%f117, %f115, %f116, %f112;
	ld.shared.f32 	%f118, [%r113+128];
	fma.rn.f32 	%f119, %f115, %f118, %f114;
	ld.shared.f32 	%f120, [_ZZ10candidate4E15pad_temp_shared+60];
	ld.shared.f32 	%f121, [%r113+60];
	fma.rn.f32 	%f122, %f120, %f121, %f117;
	ld.shared.f32 	%f123, [%r113+132];
	fma.rn.f32 	%f124, %f120, %f123, %f119;
	ld.shared.f32 	%f125, [_ZZ10candidate4E15pad_temp_shared+64];
	ld.shared.f32 	%f126, [%r113+64];
	fma.rn.f32 	%f127, %f125, %f126, %f122;
	ld.shared.f32 	%f128, [%r113+136];
	fma.rn.f32 	%f129, %f125, %f128, %f124;
	ld.shared.f32 	%f130, [_ZZ10candidate4E15pad_temp_shared+68];
	ld.shared.f32 	%f131, [%r113+68];
	fma.rn.f32 	%f134, %f130, %f131, %f127;
	ld.shared.f32 	%f132, [%r113+140];
	fma.rn.f32 	%f133, %f130, %f132, %f129;
	add.s32 	%r117, %r117, 1;
	add.s64 	%rd81, %rd81, 72;
	add.s32 	%r116, %r116, 392;
	setp.ne.s32 	%p7, %r117, 128;
	@%p7 bra 	$L__BB0_1;
	ld.param.u64 	%rd80, [candidate4_param_2];
	mov.u32 	%r114, %ctaid.x;
	mad.lo.s32 	%r115, %r4, 98, %r114;
	cvta.to.global.u64 	%rd76, %rd80;
	mul.wide.u32 	%rd77, %r115, 4;
	add.s64 	%rd78, %rd76, %rd77;
	st.global.f32 	[%rd78], %f134;
	st.global.f32 	[%rd78+196], %f133;
	ret;

}


// ===== COMPILED SASS (sm_100) =====

	.target	sm_100

	.elftype	@"ET_EXEC"


//--------------------- .note.nv.tkinfo           --------------------------
	.section	.note.nv.tkinfo,"",@"SHT_NOTE"
	.sectionflags	@"SHF_NOTE_NV_TKINFO"
	.tkinfo
        /*0018*/ 	.word	0x00000002
        /*0030*/ 	.string	""
        /*0030*/ 	.string	"ptxas"
        /*0030*/ 	.string	"Cuda compilation tools, release 13.0, V13.0.88"
        /*0030*/ 	.string	"Build cuda_13.0.r13.0/compiler.36424714_0"
        /*0030*/ 	.string	"-arch sm_100 -m 64 "



//--------------------- .note.nv.cuinfo           --------------------------
	.section	.note.nv.cuinfo,"",@"SHT_NOTE"
	.sectionflags	@"SHF_NOTE_NV_CUINFO"
        /*0018*/ 	.short	0x0002
        /*001a*/ 	.short	0x0064
        /*001c*/ 	.short	0x0082
	.zero		2


//--------------------- .nv.info                  --------------------------
	.section	.nv.info,"",@"SHT_CUDA_INFO"
	.align	4


	//----- nvinfo : EIATTR_REGCOUNT
	.align		4
        /*0000*/ 	.byte	0x04, 0x2f
        /*0002*/ 	.short	(.L_1 - .L_0)
	.align		4
.L_0:
        /*0004*/ 	.word	index@(candidate4)
        /*0008*/ 	.word	0x00000040


	//----- nvinfo : EIATTR_FRAME_SIZE
	.align		4
.L_1:
        /*000c*/ 	.byte	0x04, 0x11
        /*000e*/ 	.short	(.L_3 - .L_2)
	.align		4
.L_2:
        /*0010*/ 	.word	index@(candidate4)
        /*0014*/ 	.word	0x00000000


	//----- nvinfo : EIATTR_MIN_STACK_SIZE
	.align		4
.L_3:
        /*0018*/ 	.byte	0x04, 0x12
        /*001a*/ 	.short	(.L_5 - .L_4)
	.align		4
.L_4:
        /*001c*/ 	.word	index@(candidate4)
        /*0020*/ 	.word	0x00000000
.L_5:


//--------------------- .nv.compat                --------------------------
	.section	.nv.compat,"",@"SHT_CUDA_COMPAT_INFO"
	.align	4
        /*0000*/ 	.byte	0x02, 0x09, 0x00, 0x00, 0x02, 0x02, 0x01, 0x00, 0x02, 0x05, 0x05, 0x00, 0x03, 0x07, 0x01, 0x01
        /*0010*/ 	.byte	0x02, 0x03, 0x00, 0x00, 0x02, 0x06, 0x01, 0x00, 0x04, 0x0b, 0x08, 0x00, 0x09, 0x00, 0x00, 0x00
        /*0020*/ 	.byte	0x00, 0x00, 0x00, 0x00


//--------------------- .nv.info.candidate4       --------------------------
	.section	.nv.info.candidate4,"",@"SHT_CUDA_INFO"
	.sectionflags	@""
	.align	4


	//----- nvinfo : EIATTR_CUDA_API_VERSION
	.align		4
        /*0000*/ 	.byte	0x04, 0x37
        /*0002*/ 	.short	(.L_7 - .L_6)
.L_6:
        /*0004*/ 	.word	0x00000082


	//----- nvinfo : EIATTR_KPARAM_INFO
	.align		4
.L_7:
        /*0008*/ 	.byte	0x04, 0x17
        /*000a*/ 	.short	(.L_9 - .L_8)
.L_8:
        /*000c*/ 	.word	0x00000000
        /*0010*/ 	.short	0x0002
        /*0012*/ 	.short	0x0010
        /*0014*/ 	.byte	0x00, 0xf5, 0x21, 0x00


	//----- nvinfo : EIATTR_KPARAM_INFO
	.align		4
.L_9:
        /*0018*/ 	.byte	0x04, 0x17
        /*001a*/ 	.short	(.L_11 - .L_10)
.L_10:
        /*001c*/ 	.word	0x00000000
        /*0020*/ 	.short	0x0001
        /*0022*/ 	.short	0x0008
        /*0024*/ 	.byte	0x00, 0xf5, 0x21, 0x00


	//----- nvinfo : EIATTR_KPARAM_INFO
	.align		4
.L_11:
        /*0028*/ 	.byte	0x04, 0x17
        /*002a*/ 	.short	(.L_13 - .L_12)
.L_12:
        /*002c*/ 	.word	0x00000000
        /*0030*/ 	.short	0x0000
        /*0032*/ 	.short	0x0000
        /*0034*/ 	.byte	0x00, 0xf5, 0x21, 0x00


	//----- nvinfo : EIATTR_SPARSE_MMA_MASK
	.align		4
.L_13:
        /*0038*/ 	.byte	0x03, 0x50
        /*003a*/ 	.short	0x0000


	//----- nvinfo : EIATTR_MAXREG_COUNT
	.align		4
        /*003c*/ 	.byte	0x03, 0x1b
        /*003e*/ 	.short	0x00ff


	//----- nvinfo : EIATTR_NUM_BARRIERS
	.align		4
        /*0040*/ 	.byte	0x02, 0x4c
        /*0042*/ 	.byte	0x01
	.zero		1


	//----- nvinfo : EIATTR_MERCURY_ISA_VERSION
	.align		4
        /*0044*/ 	.byte	0x03, 0x5f
        /*0046*/ 	.short	0x0101


	//----- nvinfo : EIATTR_VRC_CTA_INIT_COUNT
	.align		4
        /*0048*/ 	.byte	0x02, 0x4a
	.zero		1
	.zero		1


	//----- nvinfo : EIATTR_EXIT_INSTR_OFFSETS
	.align		4
        /*004c*/ 	.byte	0x04, 0x1c
        /*004e*/ 	.short	(.L_15 - .L_14)


	//   ....[0]....
.L_14:
        /*0050*/ 	.word	0x00002240


	//----- nvinfo : EIATTR_MAX_THREADS
	.align		4
.L_15:
        /*0054*/ 	.byte	0x04, 0x05
        /*0056*/ 	.short	(.L_17 - .L_16)
.L_16:
        /*0058*/ 	.word	0x00000100
        /*005c*/ 	.word	0x00000001
        /*0060*/ 	.word	0x00000001


	//----- nvinfo : EIATTR_CRS_STACK_SIZE
	.align		4
.L_17:
        /*0064*/ 	.byte	0x04, 0x1e
        /*0066*/ 	.short	(.L_19 - .L_18)
.L_18:
        /*0068*/ 	.word	0x00000000


	//----- nvinfo : EIATTR_CBANK_PARAM_SIZE
	.align		4
.L_19:
        /*006c*/ 	.byte	0x03, 0x19
        /*006e*/ 	.short	0x0018


	//----- nvinfo : EIATTR_PARAM_CBANK
	.align		4
        /*0070*/ 	.byte	0x04, 0x0a
        /*0072*/ 	.short	(.L_21 - .L_20)
	.align		4
.L_20:
        /*0074*/ 	.word	index@(.nv.constant0.candidate4)
        /*0078*/ 	.short	0x0380
        /*007a*/ 	.short	0x0018


	//----- nvinfo : EIATTR_SW_WAR
	.align		4
.L_21:
        /*007c*/ 	.byte	0x04, 0x36
        /*007e*/ 	.short	(.L_23 - .L_22)
.L_22:
        /*0080*/ 	.word	0x00000008
.L_23:


//--------------------- .nv.callgraph             --------------------------
	.section	.nv.callgraph,"",@"SHT_CUDA_CALLGRAPH"
	.align	4
	.sectionentsize	8
	.align		4
        /*0000*/ 	.word	0x00000000
	.align		4
        /*0004*/ 	.word	0xffffffff
	.align		4
        /*0008*/ 	.word	0x00000000
	.align		4
        /*000c*/ 	.word	0xfffffffe
	.align		4
        /*0010*/ 	.word	0x00000000
	.align		4
        /*0014*/ 	.word	0xfffffffd
	.align		4
        /*0018*/ 	.word	0x00000000
	.align		4
        /*001c*/ 	.word	0xfffffffc


//--------------------- .text.candidate4          --------------------------
	.section	.text.candidate4,"ax",@progbits
	.align	128
        .global         candidate4
        .type           candidate4,@function
        .size           candidate4,(.L_x_4 - candidate4)
        .other          candidate4,@"STO_CUDA_ENTRY STV_DEFAULT"
candidate4:
.text.candidate4:
[----:B------:R-:W-:Y:S01]  /*0000*/  LDC R1, c[0x0][0x37c] ;  /* 0x0000df00ff017b82 */ /* 0x000fe20000000800 */
[----:B------:R-:W0:Y:S01]  /*0010*/  S2R R16, SR_TID.X ;  /* 0x0000000000107919 */ /* 0x000e220000002100 */
[----:B------:R-:W-:Y:S01]  /*0020*/  IMAD.MOV.U32 R11, RZ, RZ, 0xb5 ;  /* 0x000000b5ff0b7424 */ /* 0x000fe200078e00ff */
[----:B------:R-:W1:Y:S01]  /*0030*/  LDCU UR4, c[0x0][0x388] ;  /* 0x00007100ff0477ac */ /* 0x000e620008000800 */
[----:B------:R-:W-:Y:S01]  /*0040*/  CS2R R46, SRZ ;  /* 0x00000000002e7805 */ /* 0x000fe2000001ff00 */
[----:B------:R-:W2:Y:S01]  /*0050*/  S2R R45, SR_CTAID.X ;  /* 0x00000000002d7919 */ /* 0x000ea20000002500 */
[----:B------:R-:W3:Y:S01]  /*0060*/  LDCU.64 UR8, c[0x0][0x358] ;  /* 0x00006b00ff0877ac */ /* 0x000ee20008000a00 */
[C---:B0-----:R-:W-:Y:S01]  /*0070*/  VIADD R3, R16.reuse, 0xf7 ;  /* 0x000000f710037836 */ /* 0x041fe20000000000 */
[C---:B------:R-:W-:Y:S01]  /*0080*/  ISETP.GE.U32.AND P1, PT, R16.reuse, 0x9, PT ;  /* 0x000000091000780c */ /* 0x040fe20003f26070 */
[C---:B------:R-:W-:Y:S01]  /*0090*/  VIADD R5, R16.reuse, 0x4 ;  /* 0x0000000410057836 */ /* 0x040fe20000000000 */
[C---:B------:R-:W-:Y:S01]  /*00a0*/  ISETP.GT.U32.AND P0, PT, R16.reuse, 0x8, PT ;  /* 0x000000081000780c */ /* 0x040fe20003f04070 */
[C---:B------:R-:W-:Y:S01]  /*00b0*/  VIADD R9, R16.reuse, 0xc ;  /* 0x0000000c10097836 */ /* 0x040fe20000000000 */
[C---:B------:R-:W-:Y:S01]  /*00c0*/  SEL R3, R16.reuse, R3, !P1 ;  /* 0x0000000310037207 */ /* 0x040fe20004800000 */
[----:B------:R-:W-:Y:S01]  /*00d0*/  VIADD R7, R16, 0x8 ;  /* 0x0000000810077836 */ /* 0x000fe20000000000 */
[----:B------:R-:W-:Y:S01]  /*00e0*/  LOP3.LUT R2, R5, 0xffff, RZ, 0xc0, !PT ;  /* 0x0000ffff05027812 */ /* 0x000fe200078ec0ff */
[----:B--2---:R-:W-:Y:S01]  /*00f0*/  IMAD.HI.U32 R0, R45, -0x6db6db6d, RZ ;  /* 0x924924932d007827 */ /* 0x004fe200078e00ff */
[----:B------:R-:W-:-:S02]  /*0100*/  LOP3.LUT R6, R9, 0xffff, RZ, 0xc0, !PT ;  /* 0x0000ffff09067812 */ /* 0x000fc400078ec0ff */
[----:B------:R-:W-:Y:S01]  /*0110*/  LOP3.LUT R4, R7, 0xffff, RZ, 0xc0, !PT ;  /* 0x0000ffff07047812 */ /* 0x000fe200078ec0ff */
[----:B------:R-:W-:Y:S01]  /*0120*/  IMAD R2, R2, 0xe39, RZ ;  /* 0x00000e3902027824 */ /* 0x000fe200078e02ff */
[----:B------:R-:W-:Y:S01]  /*0130*/  LOP3.LUT R3, R3, 0xff, RZ, 0xc0, !PT ;  /* 0x000000ff03037812 */ /* 0x000fe200078ec0ff */
[----:B------:R-:W-:Y:S01]  /*0140*/  IMAD R10, R6, 0xe39, RZ ;  /* 0x00000e39060a7824 */ /* 0x000fe200078e02ff */
[----:B------:R-:W-:Y:S01]  /*0150*/  SHF.R.U32.HI R0, RZ, 0x2, R0 ;  /* 0x00000002ff007819 */ /* 0x000fe20000011600 */
[----:B------:R-:W-:Y:S01]  /*0160*/  IMAD R8, R4, 0xe39, RZ ;  /* 0x00000e3904087824 */ /* 0x000fe200078e02ff */
[----:B------:R-:W-:Y:S01]  /*0170*/  SHF.R.U32.HI R6, RZ, 0x10, R2 ;  /* 0x00000010ff067819 */ /* 0x000fe20000011602 */
[----:B------:R-:W-:Y:S01]  /*0180*/  IMAD R3, R3, 0xab, RZ ;  /* 0x000000ab03037824 */ /* 0x000fe200078e02ff */
[----:B------:R-:W-:Y:S01]  /*0190*/  SHF.R.U32.HI R10, RZ, 0x10, R10 ;  /* 0x00000010ff0a7819 */ /* 0x000fe2000001160a */
[----:B------:R-:W-:Y:S01]  /*01a0*/  IMAD R18, R0, -0x7, R45 ;  /* 0xfffffff900127824 */ /* 0x000fe200078e022d */
[----:B------:R-:W-:Y:S01]  /*01b0*/  SHF.R.U32.HI R8, RZ, 0x10, R8 ;  /* 0x00000010ff087819 */ /* 0x000fe20000011608 */
[----:B------:R-:W-:Y:S01]  /*01c0*/  VIADD R21, R16, 0x2 ;  /* 0x0000000210157836 */ /* 0x000fe20000000000 */
[----:B------:R-:W-:Y:S01]  /*01d0*/  SHF.L.U32 R2, R0, 0x1, RZ ;  /* 0x0000000100027819 */ /* 0x000fe200000006ff */
[----:B------:R-:W-:Y:S01]  /*01e0*/  VIADD R20, R16, 0x6 ;  /* 0x0000000610147836 */ /* 0x000fe20000000000 */
[----:B------:R-:W-:Y:S01]  /*01f0*/  PRMT R6, R6, 0x9910, RZ ;  /* 0x0000991006067816 */ /* 0x000fe200000000ff */
[----:B------:R-:W-:Y:S01]  /*0200*/  VIADD R17, R16, 0xe ;  /* 0x0000000e10117836 */ /* 0x000fe20000000000 */
[----:B------:R-:W-:-:S02]  /*0210*/  SHF.R.U32.HI R3, RZ, 0x9, R3 ;  /* 0x00000009ff037819 */ /* 0x000fc40000011603 */
[----:B------:R-:W-:Y:S02]  /*0220*/  PRMT R10, R10, 0x9910, RZ ;  /* 0x000099100a0a7816 */ /* 0x000fe400000000ff */
[----:B------:R-:W-:Y:S01]  /*0230*/  SEL R4, R11, 0xfffffff1, P0 ;  /* 0xfffffff10b047807 */ /* 0x000fe20000000000 */
[----:B------:R-:W-:Y:S01]  /*0240*/  IMAD.IADD R11, R0, 0x1, R3 ;  /* 0x00000001000b7824 */ /* 0x000fe200078e0203 */
[----:B------:R-:W-:Y:S02]  /*0250*/  PRMT R8, R8, 0x9910, RZ ;  /* 0x0000991008087816 */ /* 0x000fe400000000ff */
[----:B------:R-:W-:Y:S01]  /*0260*/  LOP3.LUT P0, RZ, R2, R3, RZ, 0xfc, !PT ;  /* 0x0000000302ff7212 */ /* 0x000fe2000780fcff */
[----:B------:R-:W-:Y:S01]  /*0270*/  IMAD R2, R6, 0x12, RZ ;  /* 0x0000001206027824 */ /* 0x000fe200078e02ff */
[----:B------:R-:W-:Y:S01]  /*0280*/  IADD3 R19, PT, PT, R16, 0xa, RZ ;  /* 0x0000000a10137810 */ /* 0x000fe20007ffe0ff */
[----:B------:R-:W-:Y:S01]  /*0290*/  IMAD R6, R10, 0x12, RZ ;  /* 0x000000120a067824 */ /* 0x000fe200078e02ff */
[----:B------:R-:W-:Y:S01]  /*02a0*/  IADD3 R10, PT, PT, R16, 0x10, RZ ;  /* 0x00000010100a7810 */ /* 0x000fe20007ffe0ff */
[----:B------:R-:W-:Y:S01]  /*02b0*/  IMAD R3, R8, 0x12, RZ ;  /* 0x0000001208037824 */ /* 0x000fe200078e02ff */
[C---:B------:R-:W-:Y:S01]  /*02c0*/  LOP3.LUT R22, R16.reuse, 0x1600, RZ, 0xfc, !PT ;  /* 0x0000160010167812 */ /* 0x040fe200078efcff */
[----:B------:R-:W-:Y:S01]  /*02d0*/  IMAD R4, R11, 0xe, R4 ;  /* 0x0000000e0b047824 */ /* 0x000fe200078e0204 */
[----:B------:R-:W-:Y:S01]  /*02e0*/  LOP3.LUT R24, R16, 0x1f00, RZ, 0xfc, !PT ;  /* 0x00001f0010187812 */ /* 0x000fe200078efcff */
[----:B------:R-:W-:Y:S01]  /*02f0*/  IMAD.MOV R6, RZ, RZ, -R6 ;  /* 0x000000ffff067224 */ /* 0x000fe200078e0a06 */
[----:B------:R-:W-:Y:S01]  /*0300*/  LOP3.LUT R22, R22, 0xffff, RZ, 0xc0, !PT ;  /* 0x0000ffff16167812 */ /* 0x000fe200078ec0ff */
[----:B------:R-:W-:Y:S01]  /*0310*/  IMAD.MOV R2, RZ, RZ, -R2 ;  /* 0x000000ffff027224 */ /* 0x000fe200078e0a02 */
[----:B------:R-:W-:Y:S01]  /*0320*/  LOP3.LUT R28, R16, 0x2000, RZ, 0xfc, !PT ;  /* 0x00002000101c7812 */ /* 0x000fe200078efcff */
[----:B------:R-:W-:Y:S01]  /*0330*/  IMAD.MOV R0, RZ, RZ, -R3 ;  /* 0x000000ffff007224 */ /* 0x000fe200078e0a03 */
[----:B------:R-:W-:Y:S01]  /*0340*/  LOP3.LUT R3, R10, 0xffff, RZ, 0xc0, !PT ;  /* 0x0000ffff0a037812 */ /* 0x000fe200078ec0ff */
[----:B------:R-:W-:Y:S01]  /*0350*/  IMAD R45, R45, 0x2, R4 ;  /* 0x000000022d2d7824 */ /* 0x000fe200078e0204 */
[----:B------:R-:W-:-:S02]  /*0360*/  PRMT R4, R6, 0x7710, RZ ;  /* 0x0000771006047816 */ /* 0x000fc400000000ff */
[----:B------:R-:W-:Y:S01]  /*0370*/  PRMT R2, R2, 0x7710, RZ ;  /* 0x0000771002027816 */ /* 0x000fe200000000ff */
[----:B------:R-:W-:Y:S01]  /*0380*/  IMAD R3, R3, 0xe39, RZ ;  /* 0x00000e3903037824 */ /* 0x000fe200078e02ff */
[----:B------:R-:W-:Y:S01]  /*0390*/  PRMT R0, R0, 0x7710, RZ ;  /* 0x0000771000007816 */ /* 0x000fe200000000ff */
[----:B------:R-:W-:Y:S01]  /*03a0*/  IMAD.IADD R9, R9, 0x1, R4 ;  /* 0x0000000109097824 */ /* 0x000fe200078e0204 */
[----:B------:R-:W-:Y:S01]  /*03b0*/  LOP3.LUT R4, R21, 0xffff, RZ, 0xc0, !PT ;  /* 0x0000ffff15047812 */ /* 0x000fe200078ec0ff */
[----:B------:R-:W-:Y:S01]  /*03c0*/  IMAD.IADD R2, R5, 0x1, R2 ;  /* 0x0000000105027824 */ /* 0x000fe200078e0202 */
[----:B------:R-:W-:Y:S01]  /*03d0*/  LOP3.LUT R5, R20, 0xffff, RZ, 0xc0, !PT ;  /* 0x0000ffff14057812 */ /* 0x000fe200078ec0ff */
[----:B------:R-:W-:Y:S01]  /*03e0*/  IMAD.IADD R0, R7, 0x1, R0 ;  /* 0x0000000107007824 */ /* 0x000fe200078e0200 */
[----:B------:R-:W-:Y:S01]  /*03f0*/  LOP3.LUT R6, R19, 0xffff, RZ, 0xc0, !PT ;  /* 0x0000ffff13067812 */ /* 0x000fe200078ec0ff */
[----:B------:R-:W-:Y:S01]  /*0400*/  IMAD R4, R4, 0xe39, RZ ;  /* 0x00000e3904047824 */ /* 0x000fe200078e02ff */
[----:B------:R-:W-:Y:S01]  /*0410*/  SHF.R.U32.HI R3, RZ, 0x10, R3 ;  /* 0x00000010ff037819 */ /* 0x000fe20000011603 */
[----:B------:R-:W-:Y:S01]  /*0420*/  IMAD R5, R5, 0xe39, RZ ;  /* 0x00000e3905057824 */ /* 0x000fe200078e02ff */
[----:B------:R-:W-:Y:S01]  /*0430*/  LOP3.LUT R7, R17, 0xffff, RZ, 0xc0, !PT ;  /* 0x0000ffff11077812 */ /* 0x000fe200078ec0ff */
[----:B------:R-:W-:Y:S01]  /*0440*/  IMAD R6, R6, 0xe39, RZ ;  /* 0x00000e3906067824 */ /* 0x000fe200078e02ff */
[----:B------:R-:W-:-:S02]  /*0450*/  PRMT R11, R3, 0x9910, RZ ;  /* 0x00009910030b7816 */ /* 0x000fc400000000ff */
[----:B------:R-:W-:Y:S01]  /*0460*/  SHF.R.U32.HI R3, RZ, 0x10, R4 ;  /* 0x00000010ff037819 */ /* 0x000fe20000011604 */
[----:B------:R-:W-:Y:S01]  /*0470*/  IMAD R8, R7, 0xe39, RZ ;  /* 0x00000e3907087824 */ /* 0x000fe200078e02ff */
[----:B------:R-:W-:Y:S01]  /*0480*/  SHF.R.U32.HI R4, RZ, 0x10, R5 ;  /* 0x00000010ff047819 */ /* 0x000fe20000011605 */
[----:B------:R-:W-:Y:S01]  /*0490*/  IMAD.MOV.U32 R7, RZ, RZ, R11 ;  /* 0x000000ffff077224 */ /* 0x000fe200078e000b */
[----:B------:R-:W-:Y:S02]  /*04a0*/  SHF.R.U32.HI R5, RZ, 0x10, R6 ;  /* 0x00000010ff057819 */ /* 0x000fe40000011606 */
[----:B------:R-:W-:Y:S02]  /*04b0*/  SHF.R.U32.HI R6, RZ, 0x10, R8 ;  /* 0x00000010ff067819 */ /* 0x000fe40000011608 */
[----:B------:R-:W-:Y:S01]  /*04c0*/  PRMT R8, R3, 0x9910, RZ ;  /* 0x0000991003087816 */ /* 0x000fe200000000ff */
[----:B------:R-:W-:Y:S01]  /*04d0*/  IMAD R3, R7, 0x12, RZ ;  /* 0x0000001207037824 */ /* 0x000fe200078e02ff */
[----:B------:R-:W-:-:S02]  /*04e0*/  PRMT R11, R4, 0x9910, RZ ;  /* 0x00009910040b7816 */ /* 0x000fc400000000ff */
[----:B------:R-:W-:Y:S01]  /*04f0*/  PRMT R12, R5, 0x9910, RZ ;  /* 0x00009910050c7816 */ /* 0x000fe200000000ff */
[----:B------:R-:W-:Y:S01]  /*0500*/  IMAD.MOV.U32 R4, RZ, RZ, R8 ;  /* 0x000000ffff047224 */ /* 0x000fe200078e0008 */
[----:B------:R-:W-:Y:S01]  /*0510*/  PRMT R13, R6, 0x9910, RZ ;  /* 0x00009910060d7816 */ /* 0x000fe200000000ff */
[----:B------:R-:W-:Y:S01]  /*0520*/  IMAD.MOV.U32 R5, RZ, RZ, R11 ;  /* 0x000000ffff057224 */ /* 0x000fe200078e000b */
[----:B------:R-:W-:Y:S01]  /*0530*/  IADD3 R7, PT, PT, RZ, -R3, RZ ;  /* 0x80000003ff077210 */ /* 0x000fe20007ffe0ff */
[----:B------:R-:W-:Y:S01]  /*0540*/  IMAD.MOV.U32 R6, RZ, RZ, R12 ;  /* 0x000000ffff067224 */ /* 0x000fe200078e000c */
[----:B------:R-:W-:Y:S01]  /*0550*/  LOP3.LUT R11, R16, 0x1c00, RZ, 0xfc, !PT ;  /* 0x00001c00100b7812 */ /* 0x000fe200078efcff */
[----:B------:R-:W-:Y:S01]  /*0560*/  IMAD.MOV.U32 R8, RZ, RZ, R13 ;  /* 0x000000ffff087224 */ /* 0x000fe200078e000d */
[----:B------:R-:W-:Y:S01]  /*0570*/  PRMT R7, R7, 0x7710, RZ ;  /* 0x0000771007077816 */ /* 0x000fe200000000ff */
[----:B------:R-:W-:Y:S01]  /*0580*/  IMAD R3, R4, 0x12, RZ ;  /* 0x0000001204037824 */ /* 0x000fe200078e02ff */
[----:B------:R-:W-:Y:S01]  /*0590*/  LOP3.LUT R12, R16, 0x1d00, RZ, 0xfc, !PT ;  /* 0x00001d00100c7812 */ /* 0x000fe200078efcff */
[----:B------:R-:W-:Y:S01]  /*05a0*/  IMAD R4, R5, 0x12, RZ ;  /* 0x0000001205047824 */ /* 0x000fe200078e02ff */
[----:B------:R-:W-:Y:S01]  /*05b0*/  LOP3.LUT R11, R11, 0xffff, RZ, 0xc0, !PT ;  /* 0x0000ffff0b0b7812 */ /* 0x000fe200078ec0ff */
[----:B------:R-:W-:Y:S01]  /*05c0*/  IMAD R5, R6, 0x12, RZ ;  /* 0x0000001206057824 */ /* 0x000fe200078e02ff */
[----:B------:R-:W-:Y:S01]  /*05d0*/  LOP3.LUT R13, R12, 0xffff, RZ, 0xc0, !PT ;  /* 0x0000ffff0c0d7812 */ /* 0x000fe200078ec0ff */
[----:B------:R-:W-:Y:S01]  /*05e0*/  IMAD R6, R8, 0x12, RZ ;  /* 0x0000001208067824 */ /* 0x000fe200078e02ff */
[----:B------:R-:W-:Y:S01]  /*05f0*/  LOP3.LUT R28, R28, 0xffff, RZ, 0xc0, !PT ;  /* 0x0000ffff1c1c7812 */ /* 0x000fe200078ec0ff */
[----:B------:R-:W-:Y:S01]  /*0600*/  IMAD.MOV R3, RZ, RZ, -R3 ;  /* 0x000000ffff037224 */ /* 0x000fe200078e0a03 */
[----:B------:R-:W-:Y:S01]  /*0610*/  PRMT R35, R16, 0x9910, RZ ;  /* 0x0000991010237816 */ /* 0x000fe200000000ff */
[----:B------:R-:W-:Y:S01]  /*0620*/  IMAD.IADD R10, R10, 0x1, R7 ;  /* 0x000000010a0a7824 */ /* 0x000fe200078e0207 */
[----:B------:R-:W-:Y:S01]  /*0630*/  IADD3 R7, PT, PT, RZ, -R4, RZ ;  /* 0x80000004ff077210 */ /* 0x000fe20007ffe0ff */
[----:B------:R-:W-:Y:S01]  /*0640*/  IMAD.MOV R5, RZ, RZ, -R5 ;  /* 0x000000ffff057224 */ /* 0x000fe200078e0a05 */
[----:B------:R-:W-:Y:S01]  /*0650*/  PRMT R4, R3, 0x7710, RZ ;  /* 0x0000771003047816 */ /* 0x000fe200000000ff */
[----:B------:R-:W-:Y:S01]  /*0660*/  IMAD.MOV R8, RZ, RZ, -R6 ;  /* 0x000000ffff087224 */ /* 0x000fe200078e0a06 */
[----:B------:R-:W-:Y:S01]  /*0670*/  PRMT R3, R7, 0x7710, RZ ;  /* 0x0000771007037816 */ /* 0x000fe200000000ff */
[----:B------:R-:W-:Y:S01]  /*0680*/  IMAD R11, R11, 0xe39, RZ ;  /* 0x00000e390b0b7824 */ /* 0x000fe200078e02ff */
[----:B------:R-:W-:Y:S01]  /*0690*/  PRMT R6, R5, 0x7710, RZ ;  /* 0x0000771005067816 */ /* 0x000fe200000000ff */
[----:B------:R-:W-:Y:S01]  /*06a0*/  IMAD.IADD R21, R21, 0x1, R4 ;  /* 0x0000000115157824 */ /* 0x000fe200078e0204 */
[----:B------:R-:W-:Y:S01]  /*06b0*/  PRMT R8, R8, 0x7710, RZ ;  /* 0x0000771008087816 */ /* 0x000fe200000000ff */
[----:B------:R-:W-:Y:S01]  /*06c0*/  IMAD.IADD R20, R20, 0x1, R3 ;  /* 0x0000000114147824 */ /* 0x000fe200078e0203 */
[C---:B------:R-:W-:Y:S01]  /*06d0*/  LOP3.LUT R5, R16.reuse, 0xa00, RZ, 0xfc, !PT ;  /* 0x00000a0010057812 */ /* 0x040fe200078efcff */
[----:B------:R-:W-:Y:S01]  /*06e0*/  IMAD R13, R13, 0xe39, RZ ;  /* 0x00000e390d0d7824 */ /* 0x000fe200078e02ff */
[C---:B------:R-:W-:Y:S01]  /*06f0*/  LOP3.LUT R3, R16.reuse, 0x100, RZ, 0xfc, !PT ;  /* 0x0000010010037812 */ /* 0x040fe200078efcff */
[----:B------:R-:W-:Y:S01]  /*0700*/  IMAD.IADD R17, R17, 0x1, R8 ;  /* 0x0000000111117824 */ /* 0x000fe200078e0208 */
[----:B------:R-:W-:Y:S01]  /*0710*/  LOP3.LUT R4, R16, 0x200, RZ, 0xfc, !PT ;  /* 0x0000020010047812 */ /* 0x000fe200078efcff */
[----:B------:R-:W-:Y:S01]  /*0720*/  IMAD R28, R28, 0xe39, RZ ;  /* 0x00000e391c1c7824 */ /* 0x000fe200078e02ff */
[----:B------:R-:W-:-:S02]  /*0730*/  IADD3 R19, PT, PT, R19, R6, RZ ;  /* 0x0000000613137210 */ /* 0x000fc40007ffe0ff */
[C---:B------:R-:W-:Y:S02]  /*0740*/  LOP3.LUT R7, R16.reuse, 0x1300, RZ, 0xfc, !PT ;  /* 0x0000130010077812 */ /* 0x040fe400078efcff */
[C---:B------:R-:W-:Y:S02]  /*0750*/  LOP3.LUT R6, R16.reuse, 0xb00, RZ, 0xfc, !PT ;  /* 0x00000b0010067812 */ /* 0x040fe400078efcff */
[----:B------:R-:W-:Y:S02]  /*0760*/  LOP3.LUT R8, R16, 0x1400, RZ, 0xfc, !PT ;  /* 0x0000140010087812 */ /* 0x000fe400078efcff */
[----:B------:R-:W-:Y:S02]  /*0770*/  LOP3.LUT R5, R5, 0xffff, RZ, 0xc0, !PT ;  /* 0x0000ffff05057812 */ /* 0x000fe400078ec0ff */
[----:B------:R-:W-:Y:S02]  /*0780*/  LOP3.LUT R3, R3, 0xffff, RZ, 0xc0, !PT ;  /* 0x0000ffff03037812 */ /* 0x000fe400078ec0ff */
[----:B------:R-:W-:Y:S01]  /*0790*/  LOP3.LUT R4, R4, 0xffff, RZ, 0xc0, !PT ;  /* 0x0000ffff04047812 */ /* 0x000fe200078ec0ff */
[----:B------:R-:W-:Y:S01]  /*07a0*/  IMAD R5, R5, 0xe39, RZ ;  /* 0x00000e3905057824 */ /* 0x000fe200078e02ff */
[----:B------:R-:W-:Y:S01]  /*07b0*/  LOP3.LUT R7, R7, 0xffff, RZ, 0xc0, !PT ;  /* 0x0000ffff07077812 */ /* 0x000fe200078ec0ff */
[----:B------:R-:W-:Y:S01]  /*07c0*/  IMAD R3, R3, 0xe39, RZ ;  /* 0x00000e3903037824 */ /* 0x000fe200078e02ff */
        /* <DEDUP_REMOVED lines=8> */
[----:B------:R-:W-:-:S02]  /*0850*/  SHF.R.U32.HI R4, RZ, 0x10, R4 ;  /* 0x00000010ff047819 */ /* 0x000fc40000011604 */
[----:B------:R-:W-:Y:S01]  /*0860*/  SHF.R.U32.HI R8, RZ, 0x10, R7 ;  /* 0x00000010ff087819 */ /* 0x000fe20000011607 */
[----:B------:R-:W-:Y:S01]  /*0870*/  IMAD R7, R5, 0x900, RZ ;  /* 0x0000090005077824 */ /* 0x000fe200078e02ff */
        /* <DEDUP_REMOVED lines=8> */
[----:B------:R-:W-:Y:S01]  /*0900*/  LOP3.LUT R4, R2, 0xffff, RZ, 0xc0, !PT ;  /* 0x0000ffff02047812 */ /* 0x000fe200078ec0ff */
[----:B------:R-:W-:Y:S01]  /*0910*/  IMAD R11, R6, 0x900, RZ ;  /* 0x00000900060b7824 */ /* 0x000fe200078e02ff */
[----:B------:R-:W-:Y:S01]  /*0920*/  LOP3.LUT R8, R0, 0xffff, RZ, 0xc0, !PT ;  /* 0x0000ffff00087812 */ /* 0x000fe200078ec0ff */
[----:B------:R-:W-:Y:S01]  /*0930*/  IMAD R15, R12, 0x900, RZ ;  /* 0x000009000c0f7824 */ /* 0x000fe200078e02ff */
[-C--:B------:R-:W-:Y:S01]  /*0940*/  LOP3.LUT R0, R3, R4.reuse, RZ, 0xfc, !PT ;  /* 0x0000000403007212 */ /* 0x080fe200078efcff */
[----:B------:R-:W-:Y:S01]  /*0950*/  IMAD R25, R14, 0x900, RZ ;  /* 0x000009000e197824 */ /* 0x000fe200078e02ff */
[----:B------:R-:W-:-:S02]  /*0960*/  LOP3.LUT R3, R13, R4, RZ, 0xfc, !PT ;  /* 0x000000040d037212 */ /* 0x000fc400078efcff */
[----:B------:R-:W-:Y:S02]  /*0970*/  LOP3.LUT R2, R7, R4, RZ, 0xfc, !PT ;  /* 0x0000000407027212 */ /* 0x000fe400078efcff */
[-C--:B------:R-:W-:Y:S02]  /*0980*/  LOP3.LUT R6, R11, R8.reuse, RZ, 0xfc, !PT ;  /* 0x000000080b067212 */ /* 0x080fe400078efcff */
[C---:B------:R-:W-:Y:S02]  /*0990*/  LOP3.LUT R13, R16.reuse, 0xc00, RZ, 0xfc, !PT ;  /* 0x00000c00100d7812 */ /* 0x040fe400078efcff */
[----:B------:R-:W-:Y:S02]  /*09a0*/  LOP3.LUT R7, R15, R8, RZ, 0xfc, !PT ;  /* 0x000000080f077212 */ /* 0x000fe400078efcff */
[C---:B------:R-:W-:Y:S02]  /*09b0*/  LOP3.LUT R11, R16.reuse, 0x300, RZ, 0xfc, !PT ;  /* 0x00000300100b7812 */ /* 0x040fe400078efcff */
[----:B------:R-:W-:-:S02]  /*09c0*/  LOP3.LUT R12, R16, 0x400, RZ, 0xfc, !PT ;  /* 0x00000400100c7812 */ /* 0x000fc400078efcff */
[----:B------:R-:W-:Y:S02]  /*09d0*/  LOP3.LUT R15, R16, 0x1500, RZ, 0xfc, !PT ;  /* 0x00001500100f7812 */ /* 0x000fe400078efcff */
[----:B------:R-:W-:Y:S02]  /*09e0*/  LOP3.LUT R13, R13, 0xffff, RZ, 0xc0, !PT ;  /* 0x0000ffff0d0d7812 */ /* 0x000fe400078ec0ff */
[----:B------:R-:W-:Y:S02]  /*09f0*/  LOP3.LUT R11, R11, 0xffff, RZ, 0xc0, !PT ;  /* 0x0000ffff0b0b7812 */ /* 0x000fe400078ec0ff */
[----:B------:R-:W-:Y:S01]  /*0a00*/  LOP3.LUT R12, R12, 0xffff, RZ, 0xc0, !PT ;  /* 0x0000ffff0c0c7812 */ /* 0x000fe200078ec0ff */
[----:B------:R-:W-:Y:S01]  /*0a10*/  IMAD R13, R13, 0xe39, RZ ;  /* 0x00000e390d0d7824 */ /* 0x000fe200078e02ff */
[----:B------:R-:W-:Y:S01]  /*0a20*/  LOP3.LUT R15, R15, 0xffff, RZ, 0xc0, !PT ;  /* 0x0000ffff0f0f7812 */ /* 0x000fe200078ec0ff */
[----:B------:R-:W-:Y:S01]  /*0a30*/  IMAD R11, R11, 0xe39, RZ ;  /* 0x00000e390b0b7824 */ /* 0x000fe200078e02ff */
[----:B------:R-:W-:Y:S01]  /*0a40*/  LOP3.LUT R4, R23, R4, RZ, 0xfc, !PT ;  /* 0x0000000417047212 */ /* 0x000fe200078efcff */
[----:B------:R-:W-:Y:S01]  /*0a50*/  IMAD R12, R12, 0xe39, RZ ;  /* 0x00000e390c0c7824 */ /* 0x000fe200078e02ff */
[-C--:B------:R-:W-:Y:S01]  /*0a60*/  LOP3.LUT R5, R5, R8.reuse, RZ, 0xfc, !PT ;  /* 0x0000000805057212 */ /* 0x080fe200078efcff */
[----:B------:R-:W-:Y:S01]  /*0a70*/  IMAD R15, R15, 0xe39, RZ ;  /* 0x00000e390f0f7824 */ /* 0x000fe200078e02ff */
[----:B------:R-:W-:-:S02]  /*0a80*/  LOP3.LUT R8, R25, R8, RZ, 0xfc, !PT ;  /* 0x0000000819087212 */ /* 0x000fc400078efcff */
[C---:B------:R-:W-:Y:S02]  /*0a90*/  LOP3.LUT R23, R16.reuse, 0x1e00, RZ, 0xfc, !PT ;  /* 0x00001e0010177812 */ /* 0x040fe400078efcff */
[----:B------:R-:W-:Y:S02]  /*0aa0*/  LOP3.LUT R14, R16, 0xd00, RZ, 0xfc, !PT ;  /* 0x00000d00100e7812 */ /* 0x000fe400078efcff */
[----:B------:R-:W-:Y:S01]  /*0ab0*/  LOP3.LUT R25, R24, 0xffff, RZ, 0xc0, !PT ;  /* 0x0000ffff18197812 */ /* 0x000fe200078ec0ff */
[----:B------:R-:W-:Y:S01]  /*0ac0*/  IMAD R24, R22, 0xe39, RZ ;  /* 0x00000e3916187824 */ /* 0x000fe200078e02ff */
[----:B------:R-:W-:Y:S02]  /*0ad0*/  LOP3.LUT R23, R23, 0xffff, RZ, 0xc0, !PT ;  /* 0x0000ffff17177812 */ /* 0x000fe400078ec0ff */
        /* <DEDUP_REMOVED lines=15> */
[----:B------:R-:W-:Y:S01]  /*0bd0*/  SHF.R.U32.HI R14, RZ, 0x10, R14 ;  /* 0x00000010ff0e7819 */ /* 0x000fe2000001160e */
[----:B------:R-:W-:Y:S01]  /*0be0*/  IMAD R31, R26, 0x900, RZ ;  /* 0x000009001a1f7824 */ /* 0x000fe200078e02ff */
[----:B------:R-:W-:Y:S01]  /*0bf0*/  SHF.R.U32.HI R24, RZ, 0x10, R24 ;  /* 0x00000010ff187819 */ /* 0x000fe20000011618 */
[----:B------:R-:W-:Y:S01]  /*0c00*/  IMAD R29, R23, 0x900, RZ ;  /* 0x00000900171d7824 */ /* 0x000fe200078e02ff */
[-C--:B------:R-:W-:Y:S01]  /*0c10*/  LOP3.LUT R9, R11, R12.reuse, RZ, 0xfc, !PT ;  /* 0x0000000c0b097212 */ /* 0x080fe200078efcff */
[----:B------:R-:W-:Y:S01]  /*0c20*/  IMAD R23, R14, 0x900, RZ ;  /* 0x000009000e177824 */ /* 0x000fe200078e02ff */
[----:B------:R-:W-:Y:S01]  /*0c30*/  LOP3.LUT R11, R25, R12, RZ, 0xfc, !PT ;  /* 0x0000000c190b7212 */ /* 0x000fe200078efcff */
[----:B------:R-:W-:Y:S01]  /*0c40*/  IMAD R27, R24, 0x900, RZ ;  /* 0x00000900181b7824 */ /* 0x000fe200078e02ff */
[----:B------:R-:W-:-:S02]  /*0c50*/  LOP3.LUT R26, R16, 0x1700, RZ, 0xfc, !PT ;  /* 0x00001700101a7812 */ /* 0x000fc400078efcff */
[C---:B------:R-:W-:Y:S02]  /*0c60*/  LOP3.LUT R22, R16.reuse, 0x500, RZ, 0xfc, !PT ;  /* 0x0000050010167812 */ /* 0x040fe400078efcff */
[----:B------:R-:W-:Y:S02]  /*0c70*/  LOP3.LUT R25, R16, 0xe00, RZ, 0xfc, !PT ;  /* 0x00000e0010197812 */ /* 0x000fe400078efcff */
[----:B------:R-:W-:Y:S02]  /*0c80*/  LOP3.LUT R24, R10, 0xffff, RZ, 0xc0, !PT ;  /* 0x0000ffff0a187812 */ /* 0x000fe400078ec0ff */
[----:B------:R-:W-:Y:S02]  /*0c90*/  LOP3.LUT R26, R26, 0xffff, RZ, 0xc0, !PT ;  /* 0x0000ffff1a1a7812 */ /* 0x000fe400078ec0ff */
[----:B------:R-:W-:Y:S02]  /*0ca0*/  LOP3.LUT R22, R22, 0xffff, RZ, 0xc0, !PT ;  /* 0x0000ffff16167812 */ /* 0x000fe400078ec0ff */
[----:B------:R-:W-:Y:S01]  /*0cb0*/  LOP3.LUT R25, R25, 0xffff, RZ, 0xc0, !PT ;  /* 0x0000ffff19197812 */ /* 0x000fe200078ec0ff */
[----:B------:R-:W-:Y:S01]  /*0cc0*/  IMAD R26, R26, 0xe39, RZ ;  /* 0x00000e391a1a7824 */ /* 0x000fe200078e02ff */
[----:B------:R-:W-:Y:S01]  /*0cd0*/  LOP3.LUT R14, R23, R24, RZ, 0xfc, !PT ;  /* 0x00000018170e7212 */ /* 0x000fe200078efcff */
[----:B------:R-:W-:Y:S01]  /*0ce0*/  IMAD R22, R22, 0xe39, RZ ;  /* 0x00000e3916167824 */ /* 0x000fe200078e02ff */
[----:B------:R-:W-:Y:S01]  /*0cf0*/  LOP3.LUT R23, R16, 0x600, RZ, 0xfc, !PT ;  /* 0x0000060010177812 */ /* 0x000fe200078efcff */
[----:B------:R-:W-:Y:S01]  /*0d00*/  IMAD R25, R25, 0xe39, RZ ;  /* 0x00000e3919197824 */ /* 0x000fe200078e02ff */
[----:B------:R-:W-:-:S02]  /*0d10*/  SHF.R.U32.HI R30, RZ, 0x10, R28 ;  /* 0x00000010ff1e7819 */ /* 0x000fc4000001161c */
[----:B------:R-:W-:Y:S02]  /*0d20*/  LOP3.LUT R32, R23, 0xffff, RZ, 0xc0, !PT ;  /* 0x0000ffff17207812 */ /* 0x000fe400078ec0ff */
[----:B------:R-:W-:Y:S01]  /*0d30*/  SHF.R.U32.HI R23, RZ, 0x10, R26 ;  /* 0x00000010ff177819 */ /* 0x000fe2000001161a */
[----:B------:R-:W-:Y:S01]  /*0d40*/  IMAD R30, R30, 0x900, RZ ;  /* 0x000009001e1e7824 */ /* 0x000fe200078e02ff */
[----:B------:R-:W-:Y:S02]  /*0d50*/  SHF.R.U32.HI R22, RZ, 0x10, R22 ;  /* 0x00000010ff167819 */ /* 0x000fe40000011616 */
[----:B------:R-:W-:Y:S01]  /*0d60*/  SHF.R.U32.HI R25, RZ, 0x10, R25 ;  /* 0x00000010ff197819 */ /* 0x000fe20000011619 */
[----:B------:R-:W-:Y:S01]  /*0d70*/  IMAD R28, R23, 0x900, RZ ;  /* 0x00000900171c7824 */ /* 0x000fe200078e02ff */
[----:B------:R-:W-:Y:S01]  /*0d80*/  LOP3.LUT R10, R15, R12, RZ, 0xfc, !PT ;  /* 0x0000000c0f0a7212 */ /* 0x000fe200078efcff */
[----:B------:R-:W-:Y:S01]  /*0d90*/  IMAD R22, R22, 0x900, RZ ;  /* 0x0000090016167824 */ /* 0x000fe200078e02ff */
[----:B------:R-:W-:Y:S01]  /*0da0*/  LOP3.LUT R15, R27, R24, RZ, 0xfc, !PT ;  /* 0x000000181b0f7212 */ /* 0x000fe200078efcff */
[----:B------:R-:W-:Y:S01]  /*0db0*/  IMAD R26, R25, 0x900, RZ ;  /* 0x00000900191a7824 */ /* 0x000fe200078e02ff */
[----:B------:R-:W-:-:S02]  /*0dc0*/  LOP3.LUT R12, R29, R12, RZ, 0xfc, !PT ;  /* 0x0000000c1d0c7212 */ /* 0x000fc400078efcff */
[-C--:B------:R-:W-:Y:S02]  /*0dd0*/  LOP3.LUT R13, R13, R24.reuse, RZ, 0xfc, !PT ;  /* 0x000000180d0d7212 */ /* 0x080fe400078efcff */
[C---:B------:R-:W-:Y:S02]  /*0de0*/  LOP3.LUT R27, R16.reuse, 0xf00, RZ, 0xfc, !PT ;  /* 0x00000f00101b7812 */ /* 0x040fe400078efcff */
[----:B------:R-:W-:Y:S02]  /*0df0*/  LOP3.LUT R24, R31, R24, RZ, 0xfc, !PT ;  /* 0x000000181f187212 */ /* 0x000fe400078efcff */
[C---:B------:R-:W-:Y:S02]  /*0e00*/  LOP3.LUT R29, R16.reuse, 0x1800, RZ, 0xfc, !PT ;  /* 0x00001800101d7812 */ /* 0x040fe400078efcff */
[----:B------:R-:W-:Y:S02]  /*0e10*/  LOP3.LUT R21, R21, 0xffff, RZ, 0xc0, !PT ;  /* 0x0000ffff15157812 */ /* 0x000fe400078ec0ff */
[----:B------:R-:W-:-:S02]  /*0e20*/  LOP3.LUT R31, R16, 0x2100, RZ, 0xfc, !PT ;  /* 0x00002100101f7812 */ /* 0x000fc400078efcff */
[----:B------:R-:W-:Y:S02]  /*0e30*/  LOP3.LUT R23, R27, 0xffff, RZ, 0xc0, !PT ;  /* 0x0000ffff1b177812 */ /* 0x000fe400078ec0ff */
[-C--:B------:R-:W-:Y:S02]  /*0e40*/  LOP3.LUT R27, R28, R21.reuse, RZ, 0xfc, !PT ;  /* 0x000000151c1b7212 */ /* 0x080fe400078efcff */
[----:B------:R-:W-:Y:S02]  /*0e50*/  LOP3.LUT R29, R29, 0xffff, RZ, 0xc0, !PT ;  /* 0x0000ffff1d1d7812 */ /* 0x000fe400078ec0ff */
[-C--:B------:R-:W-:Y:S01]  /*0e60*/  LOP3.LUT R25, R22, R21.reuse, RZ, 0xfc, !PT ;  /* 0x0000001516197212 */ /* 0x080fe200078efcff */
[----:B------:R-:W-:Y:S01]  /*0e70*/  IMAD R22, R23, 0xe39, RZ ;  /* 0x00000e3917167824 */ /* 0x000fe200078e02ff */
[-C--:B------:R-:W-:Y:S01]  /*0e80*/  LOP3.LUT R26, R26, R21.reuse, RZ, 0xfc, !PT ;  /* 0x000000151a1a7212 */ /* 0x080fe200078efcff */
[----:B------:R-:W-:Y:S01]  /*0e90*/  IMAD R29, R29, 0xe39, RZ ;  /* 0x00000e391d1d7824 */ /* 0x000fe200078e02ff */
[----:B------:R-:W-:Y:S01]  /*0ea0*/  LOP3.LUT R28, R30, R21, RZ, 0xfc, !PT ;  /* 0x000000151e1c7212 */ /* 0x000fe200078efcff */
[----:B------:R-:W-:Y:S01]  /*0eb0*/  IMAD R21, R32, 0xe39, RZ ;  /* 0x00000e3920157824 */ /* 0x000fe200078e02ff */
[----:B------:R-:W-:-:S02]  /*0ec0*/  LOP3.LUT R31, R31, 0xffff, RZ, 0xc0, !PT ;  /* 0x0000ffff1f1f7812 */ /* 0x000fc400078ec0ff */
[----:B------:R-:W-:Y:S02]  /*0ed0*/  SHF.R.U32.HI R22, RZ, 0x10, R22 ;  /* 0x00000010ff167819 */ /* 0x000fe40000011616 */
        /* <DEDUP_REMOVED lines=14> */
[-C--:B------:R-:W-:Y:S02]  /*0fc0*/  LOP3.LUT R33, R33, R34.reuse, RZ, 0xfc, !PT ;  /* 0x0000002221217212 */ /* 0x080fe400078efcff */
[C---:B------:R-:W-:Y:S02]  /*0fd0*/  LOP3.LUT R22, R16.reuse, 0x1000, RZ, 0xfc, !PT ;  /* 0x0000100010167812 */ /* 0x040fe400078efcff */
[----:B------:R-:W-:Y:S02]  /*0fe0*/  LOP3.LUT R30, R16, 0x2200, RZ, 0xfc, !PT ;  /* 0x00002200101e7812 */ /* 0x000fe400078efcff */
[----:B------:R-:W-:Y:S02]  /*0ff0*/  LOP3.LUT R34, R31, R34, RZ, 0xfc, !PT ;  /* 0x000000221f227212 */ /* 0x000fe400078efcff */
[----:B------:R-:W-:-:S02]  /*1000*/  SHF.R.U32.HI R20, RZ, 0x9, R20 ;  /* 0x00000009ff147819 */ /* 0x000fc40000011614 */
[----:B------:R-:W-:Y:S01]  /*1010*/  LOP3.LUT R31, R21, 0xffff, RZ, 0xc0, !PT ;  /* 0x0000ffff151f7812 */ /* 0x000fe200078ec0ff */
[----:B------:R-:W-:Y:S01]  /*1020*/  IMAD R21, R35, 0x39, RZ ;  /* 0x0000003923157824 */ /* 0x000fe200078e02ff */
[----:B------:R-:W-:Y:S02]  /*1030*/  LOP3.LUT R23, R16, 0x1900, RZ, 0xfc, !PT ;  /* 0x0000190010177812 */ /* 0x000fe400078efcff */
[----:B------:R-:W-:Y:S01]  /*1040*/  LOP3.LUT R22, R22, 0xffff, RZ, 0xc0, !PT ;  /* 0x0000ffff16167812 */ /* 0x000fe200078ec0ff */
[----:B------:R-:W-:Y:S01]  /*1050*/  IMAD R31, R31, 0xe39, RZ ;  /* 0x00000e391f1f7824 */ /* 0x000fe200078e02ff */
[----:B------:R-:W-:Y:S02]  /*1060*/  LOP3.LUT R35, R30, 0xffff, RZ, 0xc0, !PT ;  /* 0x0000ffff1e237812 */ /* 0x000fe400078ec0ff */
[----:B------:R-:W-:Y:S02]  /*1070*/  PRMT R30, R20, 0x9910, RZ ;  /* 0x00009910141e7816 */ /* 0x000fe400000000ff */
[----:B------:R-:W-:Y:S01]  /*1080*/  LOP3.LUT R36, R23, 0xffff, RZ, 0xc0, !PT ;  /* 0x0000ffff17247812 */ /* 0x000fe200078ec0ff */
[----:B------:R-:W-:Y:S01]  /*1090*/  IMAD R23, R22, 0xe39, RZ ;  /* 0x00000e3916177824 */ /* 0x000fe200078e02ff */
[----:B------:R-:W-:Y:S01]  /*10a0*/  LOP3.LUT R20, R21, 0xffff, RZ, 0xc0, !PT ;  /* 0x0000ffff15147812 */ /* 0x000fe200078ec0ff */
[----:B------:R-:W-:Y:S01]  /*10b0*/  IMAD.MOV.U32 R22, RZ, RZ, R30 ;  /* 0x000000ffff167224 */ /* 0x000fe200078e001e */
[----:B------:R-:W-:Y:S01]  /*10c0*/  LOP3.LUT R38, R19, 0xffff, RZ, 0xc0, !PT ;  /* 0x0000ffff13267812 */ /* 0x000fe200078ec0ff */
[----:B------:R-:W-:Y:S01]  /*10d0*/  IMAD.SHL.U32 R21, R18, 0x2, RZ ;  /* 0x0000000212157824 */ /* 0x000fe200078e00ff */
[----:B------:R-:W-:Y:S01]  /*10e0*/  SHF.R.U32.HI R20, RZ, 0xa, R20 ;  /* 0x0000000aff147819 */ /* 0x000fe20000011614 */
[----:B------:R-:W-:Y:S01]  /*10f0*/  IMAD R18, R22, 0x3, RZ ;  /* 0x0000000316127824 */ /* 0x000fe200078e02ff */
[----:B------:R-:W-:Y:S01]  /*1100*/  SHF.R.U32.HI R22, RZ, 0x10, R31 ;  /* 0x00000010ff167819 */ /* 0x000fe2000001161f */
[----:B------:R-:W-:Y:S01]  /*1110*/  IMAD R35, R35, 0xe39, RZ ;  /* 0x00000e3923237824 */ /* 0x000fe200078e02ff */
[----:B------:R-:W-:Y:S01]  /*1120*/  PRMT R31, R20, 0x9910, RZ ;  /* 0x00009910141f7816 */ /* 0x000fe200000000ff */
[----:B------:R-:W-:Y:S01]  /*1130*/  IMAD.MOV R39, RZ, RZ, -R18 ;  /* 0x000000ffff277224 */ /* 0x000fe200078e0a12 */
[----:B------:R-:W-:Y:S01]  /*1140*/  SHF.R.U32.HI R23, RZ, 0x10, R23 ;  /* 0x00000010ff177819 */ /* 0x000fe20000011617 */
[----:B------:R-:W-:Y:S01]  /*1150*/  IMAD R30, R36, 0xe39, RZ ;  /* 0x00000e39241e7824 */ /* 0x000fe200078e02ff */
[----:B------:R-:W-:-:S02]  /*1160*/  MOV R18, R31 ;  /* 0x0000001f00127202 */ /* 0x000fc40000000f00 */
[----:B------:R-:W-:Y:S01]  /*1170*/  PRMT R39, R39, 0x7710, RZ ;  /* 0x0000771027277816 */ /* 0x000fe200000000ff */
[----:B------:R-:W-:Y:S01]  /*1180*/  IMAD R23, R23, 0x900, RZ ;  /* 0x0000090017177824 */ /* 0x000fe200078e02ff */
[----:B------:R-:W-:Y:S01]  /*1190*/  SHF.R.U32.HI R31, RZ, 0x10, R35 ;  /* 0x00000010ff1f7819 */ /* 0x000fe20000011623 */
[----:B------:R-:W-:Y:S01]  /*11a0*/  IMAD R35, R22, 0x900, RZ ;  /* 0x0000090016237824 */ /* 0x000fe200078e02ff */
[----:B------:R-:W-:Y:S01]  /*11b0*/  SHF.R.U32.HI R30, RZ, 0x10, R30 ;  /* 0x00000010ff1e7819 */ /* 0x000fe2000001161e */
[----:B------:R-:W-:Y:S01]  /*11c0*/  IMAD R22, R18, 0x12, RZ ;  /* 0x0000001212167824 */ /* 0x000fe200078e02ff */
[----:B------:R-:W-:Y:S01]  /*11d0*/  LOP3.LUT R36, R23, R38, RZ, 0xfc, !PT ;  /* 0x0000002617247212 */ /* 0x000fe200078efcff */
[----:B------:R-:W-:Y:S01]  /*11e0*/  IMAD.IADD R18, R39, 0x1, R16 ;  /* 0x0000000127127824 */ /* 0x000fe200078e0210 */
[C---:B------:R-:W-:Y:S01]  /*11f0*/  ISETP.GT.U32.AND P1, PT, R16.reuse, 0x11, PT ;  /* 0x000000111000780c */ /* 0x040fe20003f24070 */
[----:B------:R-:W-:Y:S01]  /*1200*/  IMAD.MOV R19, RZ, RZ, -R22 ;  /* 0x000000ffff137224 */ /* 0x000fe200078e0a16 */
[----:B------:R-:W-:Y:S01]  /*1210*/  LOP3.LUT R22, R16, 0x1100, RZ, 0xfc, !PT ;  /* 0x0000110010167812 */ /* 0x000fe200078efcff */
[----:B------:R-:W-:Y:S01]  /*1220*/  IMAD R37, R30, 0x900, RZ ;  /* 0x000009001e257824 */ /* 0x000fe200078e02ff */
[----:B------:R-:W-:Y:S01]  /*1230*/  LOP3.LUT R18, R18, 0xff, RZ, 0xc0, !PT ;  /* 0x000000ff12127812 */ /* 0x000fe200078ec0ff */
[----:B------:R-:W-:Y:S01]  /*1240*/  IMAD R31, R31, 0x900, RZ ;  /* 0x000009001f1f7824 */ /* 0x000fe200078e02ff */
[----:B------:R-:W-:-:S02]  /*1250*/  PRMT R19, R19, 0x7710, RZ ;  /* 0x0000771013137816 */ /* 0x000fc400000000ff */
[----:B------:R-:W-:Y:S01]  /*1260*/  LOP3.LUT P2, RZ, R21, R18, RZ, 0xfc, !PT ;  /* 0x0000001215ff7212 */ /* 0x000fe2000784fcff */
[----:B------:R-:W-:Y:S01]  /*1270*/  IMAD.IADD R45, R18, 0x1, R45 ;  /* 0x00000001122d7824 */ /* 0x000fe200078e022d */
[C---:B------:R-:W-:Y:S01]  /*1280*/  LOP3.LUT R21, R16.reuse, 0x800, RZ, 0xfc, !PT ;  /* 0x0000080010157812 */ /* 0x040fe200078efcff */
[----:B------:R-:W-:Y:S01]  /*1290*/  IMAD.IADD R19, R19, 0x1, R16 ;  /* 0x0000000113137824 */ /* 0x000fe200078e0210 */
[C---:B------:R-:W-:Y:S02]  /*12a0*/  LOP3.LUT R23, R16.reuse, 0x1a00, RZ, 0xfc, !PT ;  /* 0x00001a0010177812 */ /* 0x040fe400078efcff */
[----:B------:R-:W-:Y:S02]  /*12b0*/  LOP3.LUT R16, R16, 0x2300, RZ, 0xfc, !PT ;  /* 0x0000230010107812 */ /* 0x000fe400078efcff */
[----:B------:R-:W-:Y:S02]  /*12c0*/  LOP3.LUT R21, R21, 0xffff, RZ, 0xc0, !PT ;  /* 0x0000ffff15157812 */ /* 0x000fe400078ec0ff */
[----:B------:R-:W-:-:S02]  /*12d0*/  LOP3.LUT R35, R35, R38, RZ, 0xfc, !PT ;  /* 0x0000002623237212 */ /* 0x000fc400078efcff */
[-C--:B------:R-:W-:Y:S02]  /*12e0*/  LOP3.LUT R37, R37, R38.reuse, RZ, 0xfc, !PT ;  /* 0x0000002625257212 */ /* 0x080fe400078efcff */
[----:B------:R-:W-:Y:S02]  /*12f0*/  LOP3.LUT R22, R22, 0xffff, RZ, 0xc0, !PT ;  /* 0x0000ffff16167812 */ /* 0x000fe400078ec0ff */
[----:B------:R-:W-:Y:S02]  /*1300*/  LOP3.LUT R38, R31, R38, RZ, 0xfc, !PT ;  /* 0x000000261f267212 */ /* 0x000fe400078efcff */
[----:B------:R-:W-:Y:S01]  /*1310*/  LOP3.LUT R23, R23, 0xffff, RZ, 0xc0, !PT ;  /* 0x0000ffff17177812 */ /* 0x000fe200078ec0ff */
[----:B------:R-:W0:Y:S01]  /*1320*/  LDC R31, c[0x0][0x38c] ;  /* 0x0000e300ff1f7b82 */ /* 0x000e220000000800 */
        /* <DEDUP_REMOVED lines=9> */
[----:B------:R-:W-:Y:S01]  /*13c0*/  IMAD R44, R44, 0x900, R19 ;  /* 0x000009002c2c7824 */ /* 0x000fe200078e0213 */
[----:B------:R-:W-:Y:S01]  /*13d0*/  SHF.R.U32.HI R22, RZ, 0x10, R22 ;  /* 0x00000010ff167819 */ /* 0x000fe20000011616 */
[----:B------:R-:W-:Y:S01]  /*13e0*/  IMAD R16, R16, 0x900, RZ ;  /* 0x0000090010107824 */ /* 0x000fe200078e02ff */
[----:B------:R-:W-:Y:S01]  /*13f0*/  SHF.R.U32.HI R23, RZ, 0x10, R23 ;  /* 0x00000010ff177819 */ /* 0x000fe20000011617 */
[----:B------:R-:W-:Y:S01]  /*1400*/  IMAD R40, R21, 0x900, RZ ;  /* 0x0000090015287824 */ /* 0x000fe200078e02ff */
[----:B------:R-:W-:Y:S01]  /*1410*/  LOP3.LUT R17, R17, 0xffff, RZ, 0xc0, !PT ;  /* 0x0000ffff11117812 */ /* 0x000fe200078ec0ff */
[----:B------:R-:W-:Y:S01]  /*1420*/  IMAD R22, R22, 0x900, RZ ;  /* 0x0000090016167824 */ /* 0x000fe200078e02ff */
[----:B------:R-:W-:Y:S01]  /*1430*/  PLOP3.LUT P0, PT, P0, P2, PT, 0x2f, 0xf2 ;  /* 0x0000000000f2781c */ /* 0x000fe20000704577 */
[----:B------:R-:W-:Y:S01]  /*1440*/  IMAD R42, R23, 0x900, RZ ;  /* 0x00000900172a7824 */ /* 0x000fe200078e02ff */
[----:B------:R-:W-:-:S02]  /*1450*/  LOP3.LUT R39, R16, R17, RZ, 0xfc, !PT ;  /* 0x0000001110277212 */ /* 0x000fc400078efcff */
[-C--:B------:R-:W-:Y:S02]  /*1460*/  LOP3.LUT R40, R40, R17.reuse, RZ, 0xfc, !PT ;  /* 0x0000001128287212 */ /* 0x080fe400078efcff */
[-C--:B------:R-:W-:Y:S02]  /*1470*/  LOP3.LUT R41, R22, R17.reuse, RZ, 0xfc, !PT ;  /* 0x0000001116297212 */ /* 0x080fe400078efcff */
[----:B------:R-:W-:Y:S02]  /*1480*/  LOP3.LUT R42, R42, R17, RZ, 0xfc, !PT ;  /* 0x000000112a2a7212 */ /* 0x000fe400078efcff */
[----:B-1----:R-:W-:Y:S01]  /*1490*/  MOV R30, UR4 ;  /* 0x00000004001e7c02 */ /* 0x002fe20008000f00 */
[----:B---3--:R-:W-:-:S06]  /*14a0*/  UMOV UR4, URZ ;  /* 0x000000ff00047c82 */ /* 0x008fcc0008000000 */
.L_x_2:
[--C-:B0-----:R-:W-:Y:S01]  /*14b0*/  IMAD.WIDE.U32 R20, R44, 0x4, R30.reuse ;  /* 0x000000042c147825 */ /* 0x101fe200078e001e */
[----:B------:R-:W0:Y:S04]  /*14c0*/  S2R R43, SR_TID.X ;  /* 0x00000000002b7919 */ /* 0x000e280000002100 */
[----:B------:R1:W5:Y:S04]  /*14d0*/  LDG.E.CONSTANT R58, desc[UR8][R20.64] ;  /* 0x00000008143a7981 */ /* 0x000368000c1e9900 */
[----:B------:R1:W5:Y:S01]  /*14e0*/  LDG.E.CONSTANT R57, desc[UR8][R20.64+0x120000] ;  /* 0x1200000814397981 */ /* 0x000362000c1e9900 */
[----:B------:R-:W-:Y:S01]  /*14f0*/  BSSY.RECONVERGENT B0, `(.L_x_0) ;  /* 0x000000e000007945 */ /* 0x000fe20003800200 */
[----:B------:R-:W-:Y:S01]  /*1500*/  IMAD.WIDE.U32 R52, R0, 0x4, R30 ;  /* 0x0000000400347825 */ /* 0x000fe200078e001e */
[----:B------:R-:W-:Y:S06]  /*1510*/  BAR.SYNC.DEFER_BLOCKING 0x0 ;  /* 0x0000000000007b1d */ /* 0x000fec0000010000 */
[----:B------:R-:W-:Y:S05]  /*1520*/  @P1 BRA `(.L_x_1) ;  /* 0x0000000000281947 */ /* 0x000fea0003800000 */
[----:B------:R-:W2:Y:S01]  /*1530*/  @!P0 LDC.64 R16, c[0x0][0x380] ;  /* 0x0000e000ff108b82 */ /* 0x000ea20000000a00 */
[----:B------:R-:W-:Y:S02]  /*1540*/  IMAD.MOV.U32 R18, RZ, RZ, RZ ;  /* 0x000000ffff127224 */ /* 0x000fe400078e00ff */
[----:B--2---:R-:W-:-:S05]  /*1550*/  @!P0 IMAD.WIDE R16, R45, 0x4, R16 ;  /* 0x000000042d108825 */ /* 0x004fca00078e0210 */
[----:B------:R-:W2:Y:S01]  /*1560*/  @!P0 LDG.E.CONSTANT R18, desc[UR8][R16.64] ;  /* 0x0000000810128981 */ /* 0x000ea2000c1e9900 */
[----:B------:R-:W3:Y:S01]  /*1570*/  S2UR UR6, SR_CgaCtaId ;  /* 0x00000000000679c3 */ /* 0x000ee20000008800 */
[----:B------:R-:W-:Y:S01]  /*1580*/  UMOV UR5, 0x400 ;  /* 0x0000040000057882 */ /* 0x000fe20000000000 */
[----:B------:R-:W4:Y:S01]  /*1590*/  S2R R19, SR_TID.X ;  /* 0x0000000000137919 */ /* 0x000f220000002100 */
[----:B---3--:R-:W-:-:S06]  /*15a0*/  ULEA UR5, UR6, UR5, 0x18 ;  /* 0x0000000506057291 */ /* 0x008fcc000f8ec0ff */
[----:B----4-:R-:W-:-:S05]  /*15b0*/  LEA R19, R19, UR5, 0x2 ;  /* 0x0000000513137c11 */ /* 0x010fca000f8e10ff */
[----:B--2---:R2:W-:Y:S02]  /*15c0*/  STS [R19], R18 ;  /* 0x0000001213007388 */ /* 0x0045e40000000800 */
.L_x_1:
[----:B------:R-:W-:Y:S05]  /*15d0*/  BSYNC.RECONVERGENT B0 ;  /* 0x0000000000007941 */ /* 0x000fea0003800200 */
.L_x_0:
[--C-:B--2---:R-:W-:Y:S01]  /*15e0*/  IMAD.WIDE.U32 R18, R5, 0x4, R30.reuse ;  /* 0x0000000405127825 */ /* 0x104fe200078e001e */
[----:B------:R-:W2:Y:S01]  /*15f0*/  S2UR UR7, SR_CgaCtaId ;  /* 0x00000000000779c3 */ /* 0x000ea20000008800 */
[----:B------:R-:W3:Y:S02]  /*1600*/  LDG.E.CONSTANT R51, desc[UR8][R20.64+0x240000] ;  /* 0x2400000814337981 */ /* 0x000ee4000c1e9900 */
[--C-:B------:R-:W-:Y:S02]  /*1610*/  IMAD.WIDE.U32 R16, R9, 0x4, R30.reuse ;  /* 0x0000000409107825 */ /* 0x100fe400078e001e */
[----:B------:R4:W3:Y:S04]  /*1620*/  LDG.E.CONSTANT R56, desc[UR8][R18.64] ;  /* 0x0000000812387981 */ /* 0x0008e8000c1e9900 */
[----:B------:R-:W3:Y:S04]  /*1630*/  LDG.E.CONSTANT R50, desc[UR8][R20.64+0x360000] ;  /* 0x3600000814327981 */ /* 0x000ee8000c1e9900 */
[----:B------:R1:W3:Y:S01]  /*1640*/  LDG.E.CONSTANT R55, desc[UR8][R16.64] ;  /* 0x0000000810377981 */ /* 0x0002e2000c1e9900 */
[----:B----4-:R-:W-:-:S03]  /*1650*/  IMAD.WIDE.U32 R18, R13, 0x4, R30 ;  /* 0x000000040d127825 */ /* 0x010fc600078e001e */
[----:B------:R-:W4:Y:S04]  /*1660*/  LDG.E.CONSTANT R52, desc[UR8][R52.64] ;  /* 0x0000000834347981 */ /* 0x000f28000c1e9900 */
[----:B------:R0:W4:Y:S01]  /*1670*/  LDG.E.CONSTANT R23, desc[UR8][R18.64] ;  /* 0x0000000812177981 */ /* 0x000122000c1e9900 */
[----:B-1----:R-:W-:-:S04]  /*1680*/  IMAD.WIDE.U32 R16, R25, 0x4, R30 ;  /* 0x0000000419107825 */ /* 0x002fc800078e001e */
[--C-:B------:R-:W-:Y:S01]  /*1690*/  IMAD.WIDE.U32 R48, R29, 0x4, R30.reuse ;  /* 0x000000041d307825 */ /* 0x100fe200078e001e */
[----:B------:R1:W4:Y:S03]  /*16a0*/  LDG.E.CONSTANT R21, desc[UR8][R16.64] ;  /* 0x0000000810157981 */ /* 0x000326000c1e9900 */
[--C-:B0-----:R-:W-:Y:S02]  /*16b0*/  IMAD.WIDE.U32 R18, R35, 0x4, R30.reuse ;  /* 0x0000000423127825 */ /* 0x101fe400078e001e */
[----:B------:R-:W4:Y:S04]  /*16c0*/  LDG.E.CONSTANT R48, desc[UR8][R48.64] ;  /* 0x0000000830307981 */ /* 0x000f28000c1e9900 */
[----:B------:R0:W4:Y:S01]  /*16d0*/  LDG.E.CONSTANT R20, desc[UR8][R18.64] ;  /* 0x0000000812147981 */ /* 0x000122000c1e9900 */
[----:B------:R-:W-:Y:S01]  /*16e0*/  UMOV UR6, 0x400 ;  /* 0x0000040000067882 */ /* 0x000fe20000000000 */
[----:B-1----:R-:W-:Y:S01]  /*16f0*/  IMAD.WIDE.U32 R16, R39, 0x4, R30 ;  /* 0x0000000427107825 */ /* 0x002fe200078e001e */
[----:B------:R-:W-:-:S03]  /*1700*/  UIADD3 UR5, UPT, UPT, UR6, 0x48, URZ ;  /* 0x0000004806057890 */ /* 0x000fc6000fffe0ff */
[--C-:B0-----:R-:W-:Y:S01]  /*1710*/  IMAD.WIDE.U32 R18, R2, 0x4, R30.reuse ;  /* 0x0000000402127825 */ /* 0x101fe200078e001e */
[----:B--2---:R-:W-:Y:S01]  /*1720*/  ULEA UR5, UR7, UR5, 0x18 ;  /* 0x0000000507057291 */ /* 0x004fe2000f8ec0ff */
[----:B------:R0:W2:Y:S04]  /*1730*/  LDG.E.CONSTANT R54, desc[UR8][R16.64] ;  /* 0x0000000810367981 */ /* 0x0000a8000c1e9900 */
[----:B------:R1:W2:Y:S01]  /*1740*/  LDG.E.CONSTANT R49, desc[UR8][R18.64] ;  /* 0x0000000812317981 */ /* 0x0002a2000c1e9900 */
[----:B------:R-:W-:Y:S01]  /*1750*/  LEA R22, R43, UR5, 0x2 ;  /* 0x000000052b167c11 */ /* 0x000fe2000f8e10ff */
[----:B0-----:R-:W-:-:S05]  /*1760*/  IMAD.WIDE.U32 R16, R6, 0x4, R30 ;  /* 0x0000000406107825 */ /* 0x001fca00078e001e */
[----:B------:R0:W2:Y:S01]  /*1770*/  LDG.E.CONSTANT R53, desc[UR8][R16.64] ;  /* 0x0000000810357981 */ /* 0x0000a2000c1e9900 */
[----:B-1----:R-:W-:-:S03]  /*1780*/  IMAD.WIDE.U32 R18, R14, 0x4, R30 ;  /* 0x000000040e127825 */ /* 0x002fc600078e001e */
[----:B-----5:R1:W-:Y:S04]  /*1790*/  STS [R22+0x2400], R57 ;  /* 0x0024003916007388 */ /* 0x0203e80000000800 */
[----:B------:R-:W2:Y:S01]  /*17a0*/  LDG.E.CONSTANT R18, desc[UR8][R18.64] ;  /* 0x0000000812127981 */ /* 0x000ea2000c1e9900 */
[----:B0-----:R-:W-:-:S05]  /*17b0*/  IMAD.WIDE.U32 R16, R10, 0x4, R30 ;  /* 0x000000040a107825 */ /* 0x001fca00078e001e */
[----:B-1----:R0:W2:Y:S02]  /*17c0*/  LDG.E.CONSTANT R57, desc[UR8][R16.64] ;  /* 0x0000000810397981 */ /* 0x0020a4000c1e9900 */
[----:B0-----:R-:W-:-:S05]  /*17d0*/  IMAD.WIDE.U32 R16, R26, 0x4, R30 ;  /* 0x000000041a107825 */ /* 0x001fca00078e001e */
[----:B------:R0:W2:Y:S04]  /*17e0*/  LDG.E.CONSTANT R19, desc[UR8][R16.64] ;  /* 0x0000000810137981 */ /* 0x0000a8000c1e9900 */
[----:B------:R1:W-:Y:S01]  /*17f0*/  STS [R22], R58 ;  /* 0x0000003a16007388 */ /* 0x0003e20000000800 */
[----:B0-----:R-:W-:-:S05]  /*1800*/  IMAD.WIDE.U32 R16, R32, 0x4, R30 ;  /* 0x0000000420107825 */ /* 0x001fca00078e001e */
[----:B-1----:R0:W2:Y:S02]  /*1810*/  LDG.E.CONSTANT R58, desc[UR8][R16.64] ;  /* 0x00000008103a7981 */ /* 0x0020a4000c1e9900 */
[----:B0-----:R-:W-:-:S05]  /*1820*/  IMAD.WIDE.U32 R16, R36, 0x4, R30 ;  /* 0x0000000424107825 */ /* 0x001fca00078e001e */
[----:B------:R0:W2:Y:S02]  /*1830*/  LDG.E.CONSTANT R59, desc[UR8][R16.64] ;  /* 0x00000008103b7981 */ /* 0x0000a4000c1e9900 */
[--C-:B0-----:R-:W-:Y:S02]  /*1840*/  IMAD.WIDE.U32 R16, R3, 0x4, R30.reuse ;  /* 0x0000000403107825 */ /* 0x101fe400078e001e */
[----:B---3--:R-:W-:Y:S04]  /*1850*/  STS [R22+0x4800], R51 ;  /* 0x0048003316007388 */ /* 0x008fe80000000800 */
[----:B------:R0:W-:Y:S04]  /*1860*/  STS [R22+0x6c00], R50 ;  /* 0x006c003216007388 */ /* 0x0001e80000000800 */
[----:B------:R1:W-:Y:S01]  /*1870*/  STS [R22+0xc00], R55 ;  /* 0x000c003716007388 */ /* 0x0003e20000000800 */
[----:B0-----:R-:W-:-:S03]  /*1880*/  IMAD.WIDE.U32 R50, R40, 0x4, R30 ;  /* 0x0000000428327825 */ /* 0x001fc600078e001e */
[----:B----4-:R0:W-:Y:S04]  /*1890*/  STS [R22+0x400], R52 ;  /* 0x0004003416007388 */ /* 0x0101e80000000800 */
[----:B-1----:R1:W3:Y:S04]  /*18a0*/  LDG.E.CONSTANT R55, desc[UR8][R16.64] ;  /* 0x0000000810377981 */ /* 0x0022e8000c1e9900 */
[----:B------:R-:W-:Y:S04]  /*18b0*/  STS [R22+0x1400], R21 ;  /* 0x0014001516007388 */ /* 0x000fe80000000800 */
[----:B0-----:R0:W4:Y:S01]  /*18c0*/  LDG.E.CONSTANT R52, desc[UR8][R50.64] ;  /* 0x0000000832347981 */ /* 0x001122000c1e9900 */
[----:B-1----:R-:W-:-:S03]  /*18d0*/  IMAD.WIDE.U32 R16, R11, 0x4, R30 ;  /* 0x000000040b107825 */ /* 0x002fc600078e001e */
[----:B------:R1:W-:Y:S04]  /*18e0*/  STS [R22+0x1000], R23 ;  /* 0x0010001716007388 */ /* 0x0003e80000000800 */
[----:B------:R1:W-:Y:S01]  /*18f0*/  STS [R22+0x1c00], R20 ;  /* 0x001c001416007388 */ /* 0x0003e20000000800 */
[----:B0-----:R-:W-:-:S03]  /*1900*/  IMAD.WIDE.U32 R50, R7, 0x4, R30 ;  /* 0x0000000407327825 */ /* 0x001fc600078e001e */
[----:B-1----:R0:W4:Y:S01]  /*1910*/  LDG.E.CONSTANT R23, desc[UR8][R16.64] ;  /* 0x0000000810177981 */ /* 0x002122000c1e9900 */
[----:B------:R-:W-:-:S03]  /*1920*/  IMAD.WIDE.U32 R20, R15, 0x4, R30 ;  /* 0x000000040f147825 */ /* 0x000fc600078e001e */
[----:B------:R1:W-:Y:S04]  /*1930*/  STS [R22+0x1800], R48 ;  /* 0x0018003016007388 */ /* 0x0003e80000000800 */
[----:B------:R-:W4:Y:S01]  /*1940*/  LDG.E.CONSTANT R50, desc[UR8][R50.64] ;  /* 0x0000000832327981 */ /* 0x000f22000c1e9900 */
[----:B0-----:R-:W-:-:S03]  /*1950*/  IMAD.WIDE.U32 R16, R27, 0x4, R30 ;  /* 0x000000041b107825 */ /* 0x001fc600078e001e */
[----:B-1----:R0:W4:Y:S04]  /*1960*/  LDG.E.CONSTANT R48, desc[UR8][R20.64] ;  /* 0x0000000814307981 */ /* 0x002128000c1e9900 */
[----:B------:R1:W4:Y:S01]  /*1970*/  LDG.E.CONSTANT R51, desc[UR8][R16.64] ;  /* 0x0000000810337981 */ /* 0x000322000c1e9900 */
[----:B0-----:R-:W-:-:S03]  /*1980*/  IMAD.WIDE.U32 R20, R33, 0x4, R30 ;  /* 0x0000000421147825 */ /* 0x001fc600078e001e */
[----:B--2---:R0:W-:Y:S01]  /*1990*/  STS [R22+0x2800], R49 ;  /* 0x0028003116007388 */ /* 0x0041e20000000800 */
[----:B-1----:R-:W-:-:S03]  /*19a0*/  IMAD.WIDE.U32 R16, R37, 0x4, R30 ;  /* 0x0000000425107825 */ /* 0x002fc600078e001e */
[----:B------:R1:W-:Y:S04]  /*19b0*/  STS [R22+0x2000], R54 ;  /* 0x0020003616007388 */ /* 0x0003e80000000800 */
[----:B0-----:R0:W2:Y:S04]  /*19c0*/  LDG.E.CONSTANT R49, desc[UR8][R20.64] ;  /* 0x0000000814317981 */ /* 0x0010a8000c1e9900 */
[----:B-1----:R1:W2:Y:S01]  /*19d0*/  LDG.E.CONSTANT R54, desc[UR8][R16.64] ;  /* 0x0000000810367981 */ /* 0x0022a2000c1e9900 */
[----:B0-----:R-:W-:-:S04]  /*19e0*/  IMAD.WIDE.U32 R20, R41, 0x4, R30 ;  /* 0x0000000429147825 */ /* 0x001fc800078e001e */
[--C-:B-1----:R-:W-:Y:S02]  /*19f0*/  IMAD.WIDE.U32 R16, R4, 0x4, R30.reuse ;  /* 0x0000000404107825 */ /* 0x102fe400078e001e */
[----:B------:R-:W2:Y:S04]  /*1a00*/  LDG.E.CONSTANT R20, desc[UR8][R20.64] ;  /* 0x0000000814147981 */ /* 0x000ea8000c1e9900 */
[----:B------:R0:W-:Y:S04]  /*1a10*/  STS [R22+0x800], R56 ;  /* 0x0008003816007388 */ /* 0x0001e80000000800 */
[----:B------:R1:W2:Y:S02]  /*1a20*/  LDG.E.CONSTANT R21, desc[UR8][R16.64] ;  /* 0x0000000810157981 */ /* 0x0002a4000c1e9900 */
[----:B-1----:R-:W-:-:S05]  /*1a30*/  IMAD.WIDE.U32 R16, R12, 0x4, R30 ;  /* 0x000000040c107825 */ /* 0x002fca00078e001e */
[----:B0-----:R0:W2:Y:S04]  /*1a40*/  LDG.E.CONSTANT R56, desc[UR8][R16.64] ;  /* 0x0000000810387981 */ /* 0x0010a8000c1e9900 */
[----:B------:R-:W-:Y:S01]  /*1a50*/  STS [R22+0x3400], R18 ;  /* 0x0034001216007388 */ /* 0x000fe20000000800 */
[----:B0-----:R-:W-:-:S03]  /*1a60*/  IMAD.WIDE.U32 R16, R28, 0x4, R30 ;  /* 0x000000041c107825 */ /* 0x001fc600078e001e */
[----:B------:R0:W-:Y:S04]  /*1a70*/  STS [R22+0x3800], R19 ;  /* 0x0038001316007388 */ /* 0x0001e80000000800 */
[----:B------:R1:W2:Y:S01]  /*1a80*/  LDG.E.CONSTANT R61, desc[UR8][R16.64] ;  /* 0x00000008103d7981 */ /* 0x0002a2000c1e9900 */
[----:B0-----:R-:W-:-:S03]  /*1a90*/  IMAD.WIDE.U32 R18, R8, 0x4, R30 ;  /* 0x0000000408127825 */ /* 0x001fc600078e001e */
[----:B------:R0:W-:Y:S01]  /*1aa0*/  STS [R22+0x2c00], R53 ;  /* 0x002c003516007388 */ /* 0x0001e20000000800 */
[----:B-1----:R-:W-:-:S03]  /*1ab0*/  IMAD.WIDE.U32 R16, R34, 0x4, R30 ;  /* 0x0000000422107825 */ /* 0x002fc600078e001e */
[----:B------:R1:W-:Y:S04]  /*1ac0*/  STS [R22+0x3000], R57 ;  /* 0x0030003916007388 */ /* 0x0003e80000000800 */
[----:B------:R1:W2:Y:S04]  /*1ad0*/  LDG.E.CONSTANT R60, desc[UR8][R16.64] ;  /* 0x00000008103c7981 */ /* 0x0002a8000c1e9900 */
[----:B0-----:R0:W2:Y:S01]  /*1ae0*/  LDG.E.CONSTANT R53, desc[UR8][R18.64] ;  /* 0x0000000812357981 */ /* 0x0010a2000c1e9900 */
[----:B-1----:R-:W-:-:S04]  /*1af0*/  IMAD.WIDE.U32 R16, R38, 0x4, R30 ;  /* 0x0000000426107825 */ /* 0x002fc800078e001e */
[----:B0-----:R-:W-:-:S05]  /*1b00*/  IMAD.WIDE.U32 R18, R24, 0x4, R30 ;  /* 0x0000000418127825 */ /* 0x001fca00078e001e */
[----:B------:R-:W2:Y:S04]  /*1b10*/  LDG.E.CONSTANT R57, desc[UR8][R18.64] ;  /* 0x0000000812397981 */ /* 0x000ea8000c1e9900 */
[----:B------:R0:W-:Y:S04]  /*1b20*/  STS [R22+0x3c00], R58 ;  /* 0x003c003a16007388 */ /* 0x0001e80000000800 */
[----:B------:R1:W2:Y:S02]  /*1b30*/  LDG.E.CONSTANT R19, desc[UR8][R16.64] ;  /* 0x0000000810137981 */ /* 0x0002a4000c1e9900 */
[----:B-1----:R-:W-:-:S05]  /*1b40*/  IMAD.WIDE.U32 R16, R42, 0x4, R30 ;  /* 0x000000042a107825 */ /* 0x002fca00078e001e */
[----:B0-----:R-:W2:Y:S04]  /*1b50*/  LDG.E.CONSTANT R58, desc[UR8][R16.64] ;  /* 0x00000008103a7981 */ /* 0x001ea8000c1e9900 */
[----:B------:R-:W-:Y:S01]  /*1b60*/  STS [R22+0x4000], R59 ;  /* 0x0040003b16007388 */ /* 0x000fe20000000800 */
[----:B------:R-:W-:-:S03]  /*1b70*/  ULEA UR6, UR7, UR6, 0x18 ;  /* 0x0000000607067291 */ /* 0x000fc6000f8ec0ff */
[----:B---3--:R-:W-:Y:S04]  /*1b80*/  STS [R22+0x4c00], R55 ;  /* 0x004c003716007388 */ /* 0x008fe80000000800 */
[----:B----4-:R-:W-:Y:S04]  /*1b90*/  STS [R22+0x4400], R52 ;  /* 0x0044003416007388 */ /* 0x010fe80000000800 */
[----:B------:R-:W-:Y:S04]  /*1ba0*/  STS [R22+0x5400], R23 ;  /* 0x0054001716007388 */ /* 0x000fe80000000800 */
[----:B------:R-:W-:Y:S04]  /*1bb0*/  STS [R22+0x5000], R50 ;  /* 0x0050003216007388 */ /* 0x000fe80000000800 */
[----:B------:R0:W-:Y:S04]  /*1bc0*/  STS [R22+0x5800], R48 ;  /* 0x0058003016007388 */ /* 0x0001e80000000800 */
[----:B------:R-:W-:Y:S04]  /*1bd0*/  STS [R22+0x5c00], R51 ;  /* 0x005c003316007388 */ /* 0x000fe80000000800 */
[----:B--2---:R-:W-:Y:S04]  /*1be0*/  STS [R22+0x6000], R49 ;  /* 0x0060003116007388 */ /* 0x004fe80000000800 */
[----:B------:R-:W-:Y:S04]  /*1bf0*/  STS [R22+0x6400], R54 ;  /* 0x0064003616007388 */ /* 0x000fe80000000800 */
        /* <DEDUP_REMOVED lines=8> */
[----:B------:R-:W-:Y:S01]  /*1c80*/  STS [R22+0x8c00], R58 ;  /* 0x008c003a16007388 */ /* 0x000fe20000000800 */
[----:B0-----:R-:W-:Y:S01]  /*1c90*/  IMAD R48, R43, 0x8c, R22 ;  /* 0x0000008c2b307824 */ /* 0x001fe200078e0216 */
[----:B------:R-:W-:Y:S06]  /*1ca0*/  BAR.SYNC.DEFER_BLOCKING 0x0 ;  /* 0x0000000000007b1d */ /* 0x000fec0000010000 */
[----:B------:R-:W-:Y:S04]  /*1cb0*/  LDS R17, [R48] ;  /* 0x0000000030117984 */ /* 0x000fe80000000800 */
[----:B------:R-:W0:Y:S04]  /*1cc0*/  LDS.128 R20, [UR6] ;  /* 0x00000006ff147984 */ /* 0x000e280008000c00 */
[----:B------:R-:W1:Y:S04]  /*1cd0*/  LDS R16, [R48+0x48] ;  /* 0x0000480030107984 */ /* 0x000e680000000800 */
[----:B------:R-:W2:Y:S04]  /*1ce0*/  LDS R52, [R48+0x4] ;  /* 0x0000040030347984 */ /* 0x000ea80000000800 */
[----:B------:R-:W-:Y:S04]  /*1cf0*/  LDS R49, [R48+0x8] ;  /* 0x0000080030317984 */ /* 0x000fe80000000800 */
[----:B------:R-:W3:Y:S04]  /*1d00*/  LDS R54, [R48+0x4c] ;  /* 0x00004c0030367984 */ /* 0x000ee80000000800 */
[----:B------:R-:W4:Y:S04]  /*1d10*/  LDS R53, [R48+0x50] ;  /* 0x0000500030357984 */ /* 0x000f280000000800 */
[----:B------:R-:W4:Y:S04]  /*1d20*/  LDS R56, [R48+0xc] ;  /* 0x00000c0030387984 */ /* 0x000f280000000800 */
[----:B------:R-:W-:Y:S04]  /*1d30*/  LDS R55, [R48+0x10] ;  /* 0x0000100030377984 */ /* 0x000fe80000000800 */
[----:B------:R-:W-:Y:S04]  /*1d40*/  LDS R51, [R48+0x58] ;  /* 0x0000580030337984 */ /* 0x000fe80000000800 */
[----:B------:R-:W-:Y:S01]  /*1d50*/  LDS R50, [R48+0x5c] ;  /* 0x00005c0030327984 */ /* 0x000fe20000000800 */
[----:B0-----:R-:W-:-:S03]  /*1d60*/  FFMA R57, R20, R17, R46 ;  /* 0x0000001114397223 */ /* 0x001fc6000000002e */
[----:B------:R-:W-:Y:S01]  /*1d70*/  LDS R58, [R48+0x64] ;  /* 0x00006400303a7984 */ /* 0x000fe20000000800 */
[----:B-1----:R-:W-:-:S03]  /*1d80*/  FFMA R47, R20, R16, R47 ;  /* 0x00000010142f7223 */ /* 0x002fc6000000002f */
[----:B------:R-:W-:Y:S04]  /*1d90*/  LDS R46, [R48+0x14] ;  /* 0x00001400302e7984 */ /* 0x000fe80000000800 */
[----:B------:R-:W0:Y:S04]  /*1da0*/  LDS R20, [R48+0x54] ;  /* 0x0000540030147984 */ /* 0x000e280000000800 */
[----:B------:R-:W1:Y:S01]  /*1db0*/  LDS.128 R16, [UR6+0x10] ;  /* 0x00001006ff107984 */ /* 0x000e620008000c00 */
[-C--:B--2---:R-:W-:Y:S01]  /*1dc0*/  FFMA R52, R52, R21.reuse, R57 ;  /* 0x0000001534347223 */ /* 0x084fe20000000039 */
[----:B---3--:R-:W-:-:S02]  /*1dd0*/  FFMA R54, R54, R21, R47 ;  /* 0x0000001536367223 */ /* 0x008fc4000000002f */
[----:B------:R-:W-:Y:S01]  /*1de0*/  LDS R57, [R48+0x20] ;  /* 0x0000200030397984 */ /* 0x000fe20000000800 */
[-C--:B------:R-:W-:Y:S01]  /*1df0*/  FFMA R49, R49, R22.reuse, R52 ;  /* 0x0000001631317223 */ /* 0x080fe20000000034 */
[----:B----4-:R-:W-:Y:S02]  /*1e00*/  FFMA R53, R53, R22, R54 ;  /* 0x0000001635357223 */ /* 0x010fe40000000036 */
[----:B------:R-:W-:Y:S01]  /*1e10*/  LDS R47, [R48+0x60] ;  /* 0x00006000302f7984 */ /* 0x000fe20000000800 */
[----:B------:R-:W-:-:S03]  /*1e20*/  FFMA R21, R56, R23, R49 ;  /* 0x0000001738157223 */ /* 0x000fc60000000031 */
[----:B------:R-:W-:Y:S04]  /*1e30*/  LDS R52, [R48+0x24] ;  /* 0x0000240030347984 */ /* 0x000fe80000000800 */
[----:B------:R-:W2:Y:S04]  /*1e40*/  LDS R49, [R48+0x18] ;  /* 0x0000180030317984 */ /* 0x000ea80000000800 */
[----:B------:R-:W3:Y:S04]  /*1e50*/  LDS R56, [R48+0x1c] ;  /* 0x00001c0030387984 */ /* 0x000ee80000000800 */
[----:B------:R-:W-:Y:S01]  /*1e60*/  LDS R54, [R48+0x6c] ;  /* 0x00006c0030367984 */ /* 0x000fe20000000800 */
[----:B0-----:R-:W-:Y:S01]  /*1e70*/  FFMA R20, R20, R23, R53 ;  /* 0x0000001714147223 */ /* 0x001fe20000000035 */
[----:B-1----:R-:W-:-:S03]  /*1e80*/  FFMA R53, R16, R55, R21 ;  /* 0x0000003710357223 */ /* 0x002fc60000000015 */
[----:B------:R-:W-:Y:S01]  /*1e90*/  FFMA R51, R16, R51, R20 ;  /* 0x0000003310337223 */ /* 0x000fe20000000014 */
[----:B------:R-:W-:Y:S04]  /*1ea0*/  LDS R55, [R48+0x68] ;  /* 0x0000680030377984 */ /* 0x000fe80000000800 */
[----:B------:R-:W0:Y:S01]  /*1eb0*/  LDS.128 R20, [UR6+0x20] ;  /* 0x00002006ff147984 */ /* 0x000e220008000c00 */
[-C--:B------:R-:W-:Y:S01]  /*1ec0*/  FFMA R16, R46, R17.reuse, R53 ;  /* 0x000000112e107223 */ /* 0x080fe20000000035 */
[----:B------:R-:W-:Y:S02]  /*1ed0*/  FFMA R60, R50, R17, R51 ;  /* 0x00000011323c7223 */ /* 0x000fe40000000033 */
[----:B------:R-:W1:Y:S04]  /*1ee0*/  LDS R51, [R48+0x28] ;  /* 0x0000280030337984 */ /* 0x000e680000000800 */
[----:B------:R-:W4:Y:S04]  /*1ef0*/  LDS R53, [R48+0x70] ;  /* 0x0000700030357984 */ /* 0x000f280000000800 */
[----:B------:R-:W4:Y:S04]  /*1f00*/  LDS R46, [R48+0x2c] ;  /* 0x00002c00302e7984 */ /* 0x000f280000000800 */
[----:B------:R-:W4:Y:S01]  /*1f10*/  LDS R50, [R48+0x74] ;  /* 0x0000740030327984 */ /* 0x000f220000000800 */
[-C--:B--2---:R-:W-:Y:S01]  /*1f20*/  FFMA R49, R49, R18.reuse, R16 ;  /* 0x0000001231317223 */ /* 0x084fe20000000010 */
[----:B------:R-:W-:-:S03]  /*1f30*/  FFMA R47, R47, R18, R60 ;  /* 0x000000122f2f7223 */ /* 0x000fc6000000003c */
[-C--:B---3--:R-:W-:Y:S01]  /*1f40*/  FFMA R49, R56, R19.reuse, R49 ;  /* 0x0000001338317223 */ /* 0x088fe20000000031 */
[----:B------:R-:W-:Y:S02]  /*1f50*/  FFMA R58, R58, R19, R47 ;  /* 0x000000133a3a7223 */ /* 0x000fe4000000002f */
[----:B------:R-:W-:Y:S04]  /*1f60*/  LDS.128 R16, [UR6+0x30] ;  /* 0x00003006ff107984 */ /* 0x000fe80008000c00 */
[----:B------:R-:W-:Y:S01]  /*1f70*/  LDS R47, [R48+0x78] ;  /* 0x00007800302f7984 */ /* 0x000fe20000000800 */
[C---:B0-----:R-:W-:Y:S01]  /*1f80*/  FFMA R57, R20.reuse, R57, R49 ;  /* 0x0000003914397223 */ /* 0x041fe20000000031 */
[----:B------:R-:W-:Y:S02]  /*1f90*/  FFMA R55, R20, R55, R58 ;  /* 0x0000003714377223 */ /* 0x000fe4000000003a */
[----:B------:R-:W0:Y:S01]  /*1fa0*/  LDS R49, [R48+0x30] ;  /* 0x0000300030317984 */ /* 0x000e220000000800 */
[-C--:B------:R-:W-:Y:S01]  /*1fb0*/  FFMA R20, R52, R21.reuse, R57 ;  /* 0x0000001534147223 */ /* 0x080fe20000000039 */
[----:B------:R-:W-:-:S02]  /*1fc0*/  FFMA R56, R54, R21, R55 ;  /* 0x0000001536387223 */ /* 0x000fc40000000037 */
[----:B------:R-:W-:Y:S04]  /*1fd0*/  LDS R52, [R48+0x7c] ;  /* 0x00007c0030347984 */ /* 0x000fe80000000800 */
[----:B------:R-:W2:Y:S01]  /*1fe0*/  LDS R54, [R48+0x34] ;  /* 0x0000340030367984 */ /* 0x000ea20000000800 */
[-C--:B-1----:R-:W-:Y:S01]  /*1ff0*/  FFMA R21, R51, R22.reuse, R20 ;  /* 0x0000001633157223 */ /* 0x082fe20000000014 */
[----:B----4-:R-:W-:Y:S02]  /*2000*/  FFMA R55, R53, R22, R56 ;  /* 0x0000001635377223 */ /* 0x010fe40000000038 */
[----:B------:R-:W1:Y:S01]  /*2010*/  LDS R53, [R48+0x38] ;  /* 0x0000380030357984 */ /* 0x000e620000000800 */
[----:B------:R-:W-:-:S03]  /*2020*/  FFMA R57, R46, R23, R21 ;  /* 0x000000172e397223 */ /* 0x000fc60000000015 */
[----:B------:R-:W3:Y:S01]  /*2030*/  LDS R51, [R48+0x80] ;  /* 0x0000800030337984 */ /* 0x000ee20000000800 */
[----:B------:R-:W-:-:S03]  /*2040*/  FFMA R58, R50, R23, R55 ;  /* 0x00000017323a7223 */ /* 0x000fc60000000037 */
[----:B------:R-:W4:Y:S04]  /*2050*/  LDS R46, [R48+0x3c] ;  /* 0x00003c00302e7984 */ /* 0x000f280000000800 */
[----:B------:R-:W4:Y:S04]  /*2060*/  LDS R22, [R48+0x84] ;  /* 0x0000840030167984 */ /* 0x000f280000000800 */
[----:B------:R-:W-:Y:S04]  /*2070*/  LDS R23, [R48+0x40] ;  /* 0x0000400030177984 */ /* 0x000fe80000000800 */
[----:B------:R-:W4:Y:S04]  /*2080*/  LDS.64 R20, [UR6+0x40] ;  /* 0x00004006ff147984 */ /* 0x000f280008000a00 */
[----:B------:R-:W4:Y:S04]  /*2090*/  LDS R55, [R48+0x88] ;  /* 0x0000880030377984 */ /* 0x000f280000000800 */
[----:B------:R-:W4:Y:S04]  /*20a0*/  LDS R56, [R48+0x44] ;  /* 0x0000440030387984 */ /* 0x000f280000000800 */
[----:B------:R-:W4:Y:S01]  /*20b0*/  LDS R50, [R48+0x8c] ;  /* 0x00008c0030327984 */ /* 0x000f220000000800 */
[C---:B0-----:R-:W-:Y:S01]  /*20c0*/  FFMA R49, R16.reuse, R49, R57 ;  /* 0x0000003110317223 */ /* 0x041fe20000000039 */
[----:B------:R-:W-:Y:S01]  /*20d0*/  FFMA R47, R16, R47, R58 ;  /* 0x0000002f102f7223 */ /* 0x000fe2000000003a */
[----:B------:R-:W-:-:S02]  /*20e0*/  UIADD3 UR4, UPT, UPT, UR4, 0x1, URZ ;  /* 0x0000000104047890 */ /* 0x000fc4000fffe0ff */
[-C--:B--2---:R-:W-:Y:S01]  /*20f0*/  FFMA R54, R54, R17.reuse, R49 ;  /* 0x0000001136367223 */ /* 0x084fe20000000031 */
[----:B------:R-:W-:Y:S01]  /*2100*/  FFMA R52, R52, R17, R47 ;  /* 0x0000001134347223 */ /* 0x000fe2000000002f */
[----:B------:R-:W-:Y:S02]  /*2110*/  UISETP.NE.AND UP0, UPT, UR4, 0x80, UPT ;  /* 0x000000800400788c */ /* 0x000fe4000bf05270 */
[-C--:B-1----:R-:W-:Y:S01]  /*2120*/  FFMA R53, R53, R18.reuse, R54 ;  /* 0x0000001235357223 */ /* 0x082fe20000000036 */
[----:B---3--:R-:W-:Y:S01]  /*2130*/  FFMA R51, R51, R18, R52 ;  /* 0x0000001233337223 */ /* 0x008fe20000000034 */
[----:B------:R-:W-:Y:S02]  /*2140*/  IADD3 R30, P2, PT, R30, 0x48, RZ ;  /* 0x000000481e1e7810 */ /* 0x000fe40007f5e0ff */
[-C--:B----4-:R-:W-:Y:S01]  /*2150*/  FFMA R53, R46, R19.reuse, R53 ;  /* 0x000000132e357223 */ /* 0x090fe20000000035 */
[----:B------:R-:W-:Y:S02]  /*2160*/  FFMA R22, R22, R19, R51 ;  /* 0x0000001316167223 */ /* 0x000fe40000000033 */
[----:B------:R-:W-:-:S02]  /*2170*/  IMAD.X R31, RZ, RZ, R31, P2 ;  /* 0x000000ffff1f7224 */ /* 0x000fc400010e061f */
[----:B------:R-:W-:Y:S02]  /*2180*/  VIADD R45, R45, 0x188 ;  /* 0x000001882d2d7836 */ /* 0x000fe40000000000 */
[C---:B------:R-:W-:Y:S01]  /*2190*/  FFMA R23, R20.reuse, R23, R53 ;  /* 0x0000001714177223 */ /* 0x040fe20000000035 */
[----:B------:R-:W-:-:S03]  /*21a0*/  FFMA R55, R20, R55, R22 ;  /* 0x0000003714377223 */ /* 0x000fc60000000016 */
[-C--:B------:R-:W-:Y:S01]  /*21b0*/  FFMA R46, R56, R21.reuse, R23 ;  /* 0x00000015382e7223 */ /* 0x080fe20000000017 */
[----:B------:R-:W-:Y:S01]  /*21c0*/  FFMA R47, R50, R21, R55 ;  /* 0x00000015322f7223 */ /* 0x000fe20000000037 */
[----:B------:R-:W-:Y:S06]  /*21d0*/  BRA.U UP0, `(.L_x_2) ;  /* 0xfffffff100b47547 */ /* 0x000fec000b83ffff */
[----:B------:R-:W0:Y:S01]  /*21e0*/  S2R R0, SR_CTAID.X ;  /* 0x0000000000007919 */ /* 0x000e220000002500 */
[----:B------:R-:W1:Y:S01]  /*21f0*/  LDC.64 R2, c[0x0][0x390] ;  /* 0x0000e400ff027b82 */ /* 0x000e620000000a00 */
[----:B0-----:R-:W-:-:S04]  /*2200*/  IMAD R43, R43, 0x62, R0 ;  /* 0x000000622b2b7824 */ /* 0x001fc800078e0200 */
[----:B-1----:R-:W-:-:S05]  /*2210*/  IMAD.WIDE.U32 R2, R43, 0x4, R2 ;  /* 0x000000042b027825 */ /* 0x002fca00078e0002 */
[----:B------:R-:W-:Y:S04]  /*2220*/  STG.E desc[UR8][R2.64], R46 ;  /* 0x0000002e02007986 */ /* 0x000fe8000c101908 */
[----:B------:R-:W-:Y:S01]  /*2230*/  STG.E desc[UR8][R2.64+0xc4], R47 ;  /* 0x0000c42f02007986 */ /* 0x000fe2000c101908 */
[----:B------:R-:W-:Y:S05]  /*2240*/  EXIT ;  /* 0x000000000000794d */ /* 0x000fea0003800000 */
.L_x_3:
[----:B------:R-:W-:-:S00]  /*2250*/  BRA `(.L_x_3) ;  /* 0xfffffffc00fc7947 */ /* 0x000fc0000383ffff */
[----:B------:R-:W-:-:S00]  /*2260*/  NOP ;  /* 0x0000000000007918 */ /* 0x000fc00000000000 */
        /* <DEDUP_REMOVED lines=9> */
.L_x_4:


//--------------------- .nv.shared.candidate4     --------------------------
	.section	.nv.shared.candidate4,"aw",@nobits
	.sectionflags	@""
	.align	4
.nv.shared.candidate4:
	.zero		37960


//--------------------- .nv.shared.reserved.0     --------------------------
	.section	.nv.shared.reserved.0,"aw",@nobits
	.weak		__nv_reservedSMEM_offset_0_alias
	.size		__nv_reservedSMEM_offset_0_alias, 0, 64
	.other		__nv_reservedSMEM_offset_0_alias,@"STO_CUDA_RESERVED_SHARED STV_DEFAULT"
__nv_reservedSMEM_offset_0_alias:
	.zero		0
	.zero		64


//--------------------- .nv.constant0.candidate4  --------------------------
	.section	.nv.constant0.candidate4,"a",@progbits
	.sectionflags	@""
	.align	4
.nv.constant0.candidate4:
	.zero		920


//--------------------- SYMBOLS --------------------------

	.type		.nv.reservedSmem.offset0,@object
	.size		.nv.reservedSmem.offset0,0x4
	.type		.nv.reservedSmem.cap,@object
	.size		.nv.reservedSmem.cap,0x4
